	.target	sm_100a

	.elftype	@"ET_EXEC"


//--------------------- .note.nv.tkinfo           --------------------------
	.section	.note.nv.tkinfo,"",@"SHT_NOTE"
	.sectionflags	@"SHF_NOTE_NV_TKINFO"
	.tkinfo
        /*0018*/ 	.word	0x00000002
        /*0030*/ 	.string	""
        /*0030*/ 	.string	"ptxas"
        /*0030*/ 	.string	"Cuda compilation tools, release 13.0, V13.0.88"
        /*0030*/ 	.string	"Build cuda_13.0.r13.0/compiler.36424714_0"
        /*0030*/ 	.string	"-arch sm_100a -m 64 "



//--------------------- .note.nv.cuinfo           --------------------------
	.section	.note.nv.cuinfo,"",@"SHT_NOTE"
	.sectionflags	@"SHF_NOTE_NV_CUINFO"
        /*0018*/ 	.short	0x0002
        /*001a*/ 	.short	0x0064
        /*001c*/ 	.short	0x0082
	.zero		2


//--------------------- .nv.info                  --------------------------
	.section	.nv.info,"",@"SHT_CUDA_INFO"
	.align	4


	//----- nvinfo : EIATTR_REGCOUNT
	.align		4
        /*0000*/ 	.byte	0x04, 0x2f
        /*0002*/ 	.short	(.L_19 - .L_18)
	.align		4
.L_18:
        /*0004*/ 	.word	index@(_ZN7cutlass13device_kernelINS_4gemm6kernel13GemmUniversalIN4cute5tupleIJiiiiEEENS1_10collective13CollectiveMmaINS1_35MainloopSm100TmaUmmaWarpSpecializedILi34ELi2ELi4ENS5_IJNS4_1CILi1EEESB_SB_EEEEENS5_IJNSA_ILi64EEENSA_ILi128EEENSA_ILi32EEEEEENS_12float_e4m3_tENS5_IJSB_llEEENS_12float_e5m2_tENS5_IJlSB_lEEENS4_8TiledMMAINS4_8MMA_AtomIJNS4_10MMA_TraitsINS4_19SM100_MMA_F8F6F4_SSEJSI_SK_fSE_SF_NS4_17integral_constantINS4_4UMMA5MajorELSS_1EEENSQ_ISS_LSS_0EEENSQ_INSR_7ScaleInELSV_0EEESW_EEEEEENS4_6LayoutISC_NS5_IJNSA_ILi0EEES10_S10_EEEEENS5_IJNS4_10UnderscoreES13_S13_EEEEENS4_13SM90_TMA_LOADENS4_14ComposedLayoutINS4_7SwizzleILi2ELi4ELi3EEENS4_18smem_ptr_flag_bitsILi8EEENSZ_INS5_IJSE_NSA_ILi8EEEEEENS5_IJSB_SE_EEEEEEEvNS4_8identityES16_NS17_INS18_ILi1ELi4ELi3EEES1B_NSZ_INS5_IJS1C_SG_EEENS5_IJSG_SB_EEEEEEEvS1H_EENS_8epilogue10collective18CollectiveEpilogueINS1O_23Sm100TmaWarpSpecializedILi2ELi2ELi32ELb0ELb0EEEJSH_NS5_IJNSZ_ISE_SB_EES1T_EEESI_SL_SI_SL_NS1O_6fusion15FusionCallbacksIS1S_NS1V_17LinearCombinationISI_fSI_fLNS_15FloatRoundStyleE2EEESH_S1U_JEEENS4_5SM1004TMEM4LOAD26SM100_TMEM_LOAD_16dp32b32xES16_NS17_IS19_S1B_NSZ_INS5_IJS1C_SE_EEENS5_IJSE_SB_EEEEEEENS4_39AutoVectorizingCopyWithAssumedAlignmentILi128EEENS4_14SM90_TMA_STOREES28_S2A_S2A_EEEvvEEEEvNT_6ParamsE)
        /*0008*/ 	.word	0x00000080


	//----- nvinfo : EIATTR_FRAME_SIZE
	.align		4
.L_19:
        /*000c*/ 	.byte	0x04, 0x11
        /*000e*/ 	.short	(.L_21 - .L_20)
	.align		4
.L_20:
        /*0010*/ 	.word	index@($__internal_2_$__cuda_sm10x_tcgen05_guardrail_trap_unallocated_columns_being_dealloced)
        /*0014*/ 	.word	0x00000000


	//----- nvinfo : EIATTR_FRAME_SIZE
	.align		4
.L_21:
        /*0018*/ 	.byte	0x04, 0x11
        /*001a*/ 	.short	(.L_23 - .L_22)
	.align		4
.L_22:
        /*001c*/ 	.word	index@($__internal_1_$__cuda_sm10x_tcgen05_guardrail_trap_phase_invalid_during_alloc)
        /*0020*/ 	.word	0x00000000


	//----- nvinfo : EIATTR_FRAME_SIZE
	.align		4
.L_23:
        /*0024*/ 	.byte	0x04, 0x11
        /*0026*/ 	.short	(.L_25 - .L_24)
	.align		4
.L_24:
        /*0028*/ 	.word	index@($__internal_0_$__cuda_sm10x_tcgen05_guardrail_trap_col_being_dealloced_not_returned_by_alloc)
        /*002c*/ 	.word	0x00000000


	//----- nvinfo : EIATTR_FRAME_SIZE
	.align		4
.L_25:
        /*0030*/ 	.byte	0x04, 0x11
        /*0032*/ 	.short	(.L_27 - .L_26)
	.align		4
.L_26:
        /*0034*/ 	.word	index@(_ZN7cutlass13device_kernelINS_4gemm6kernel13GemmUniversalIN4cute5tupleIJiiiiEEENS1_10collective13CollectiveMmaINS1_35MainloopSm100TmaUmmaWarpSpecializedILi34ELi2ELi4ENS5_IJNS4_1CILi1EEESB_SB_EEEEENS5_IJNSA_ILi64EEENSA_ILi128EEENSA_ILi32EEEEEENS_12float_e4m3_tENS5_IJSB_llEEENS_12float_e5m2_tENS5_IJlSB_lEEENS4_8TiledMMAINS4_8MMA_AtomIJNS4_10MMA_TraitsINS4_19SM100_MMA_F8F6F4_SSEJSI_SK_fSE_SF_NS4_17integral_constantINS4_4UMMA5MajorELSS_1EEENSQ_ISS_LSS_0EEENSQ_INSR_7ScaleInELSV_0EEESW_EEEEEENS4_6LayoutISC_NS5_IJNSA_ILi0EEES10_S10_EEEEENS5_IJNS4_10UnderscoreES13_S13_EEEEENS4_13SM90_TMA_LOADENS4_14ComposedLayoutINS4_7SwizzleILi2ELi4ELi3EEENS4_18smem_ptr_flag_bitsILi8EEENSZ_INS5_IJSE_NSA_ILi8EEEEEENS5_IJSB_SE_EEEEEEEvNS4_8identityES16_NS17_INS18_ILi1ELi4ELi3EEES1B_NSZ_INS5_IJS1C_SG_EEENS5_IJSG_SB_EEEEEEEvS1H_EENS_8epilogue10collective18CollectiveEpilogueINS1O_23Sm100TmaWarpSpecializedILi2ELi2ELi32ELb0ELb0EEEJSH_NS5_IJNSZ_ISE_SB_EES1T_EEESI_SL_SI_SL_NS1O_6fusion15FusionCallbacksIS1S_NS1V_17LinearCombinationISI_fSI_fLNS_15FloatRoundStyleE2EEESH_S1U_JEEENS4_5SM1004TMEM4LOAD26SM100_TMEM_LOAD_16dp32b32xES16_NS17_IS19_S1B_NSZ_INS5_IJS1C_SE_EEENS5_IJSE_SB_EEEEEEENS4_39AutoVectorizingCopyWithAssumedAlignmentILi128EEENS4_14SM90_TMA_STOREES28_S2A_S2A_EEEvvEEEEvNT_6ParamsE)
        /*0038*/ 	.word	0x00000000


	//----- nvinfo : EIATTR_MIN_STACK_SIZE
	.align		4
.L_27:
        /*003c*/ 	.byte	0x04, 0x12
        /*003e*/ 	.short	(.L_29 - .L_28)
	.align		4
.L_28:
        /*0040*/ 	.word	index@(_ZN7cutlass13device_kernelINS_4gemm6kernel13GemmUniversalIN4cute5tupleIJiiiiEEENS1_10collective13CollectiveMmaINS1_35MainloopSm100TmaUmmaWarpSpecializedILi34ELi2ELi4ENS5_IJNS4_1CILi1EEESB_SB_EEEEENS5_IJNSA_ILi64EEENSA_ILi128EEENSA_ILi32EEEEEENS_12float_e4m3_tENS5_IJSB_llEEENS_12float_e5m2_tENS5_IJlSB_lEEENS4_8TiledMMAINS4_8MMA_AtomIJNS4_10MMA_TraitsINS4_19SM100_MMA_F8F6F4_SSEJSI_SK_fSE_SF_NS4_17integral_constantINS4_4UMMA5MajorELSS_1EEENSQ_ISS_LSS_0EEENSQ_INSR_7ScaleInELSV_0EEESW_EEEEEENS4_6LayoutISC_NS5_IJNSA_ILi0EEES10_S10_EEEEENS5_IJNS4_10UnderscoreES13_S13_EEEEENS4_13SM90_TMA_LOADENS4_14ComposedLayoutINS4_7SwizzleILi2ELi4ELi3EEENS4_18smem_ptr_flag_bitsILi8EEENSZ_INS5_IJSE_NSA_ILi8EEEEEENS5_IJSB_SE_EEEEEEEvNS4_8identityES16_NS17_INS18_ILi1ELi4ELi3EEES1B_NSZ_INS5_IJS1C_SG_EEENS5_IJSG_SB_EEEEEEEvS1H_EENS_8epilogue10collective18CollectiveEpilogueINS1O_23Sm100TmaWarpSpecializedILi2ELi2ELi32ELb0ELb0EEEJSH_NS5_IJNSZ_ISE_SB_EES1T_EEESI_SL_SI_SL_NS1O_6fusion15FusionCallbacksIS1S_NS1V_17LinearCombinationISI_fSI_fLNS_15FloatRoundStyleE2EEESH_S1U_JEEENS4_5SM1004TMEM4LOAD26SM100_TMEM_LOAD_16dp32b32xES16_NS17_IS19_S1B_NSZ_INS5_IJS1C_SE_EEENS5_IJSE_SB_EEEEEEENS4_39AutoVectorizingCopyWithAssumedAlignmentILi128EEENS4_14SM90_TMA_STOREES28_S2A_S2A_EEEvvEEEEvNT_6ParamsE)
        /*0044*/ 	.word	0x00000000
.L_29:


//--------------------- .nv.compat                --------------------------
	.section	.nv.compat,"",@"SHT_CUDA_COMPAT_INFO"
	.align	4
        /*0000*/ 	.byte	0x02, 0x09, 0x01, 0x00, 0x02, 0x02, 0x02, 0x00, 0x02, 0x05, 0x05, 0x00, 0x03, 0x07, 0x01, 0x01
        /*0010*/ 	.byte	0x02, 0x03, 0x01, 0x00, 0x02, 0x06, 0x01, 0x00, 0x04, 0x0b, 0x08, 0x00, 0x09, 0x00, 0x00, 0x00
        /*0020*/ 	.byte	0x00, 0x00, 0x00, 0x00


//--------------------- .nv.info._ZN7cutlass13device_kernelINS_4gemm6kernel13GemmUniversalIN4cute5tupleIJiiiiEEENS1_10collective13CollectiveMmaINS1_35MainloopSm100TmaUmmaWarpSpecializedILi34ELi2ELi4ENS5_IJNS4_1CILi1EEESB_SB_EEEEENS5_IJNSA_ILi64EEENSA_ILi128EEENSA_ILi32EEEEEENS_12float_e4m3_tENS5_IJSB_llEEENS_12float_e5m2_tENS5_IJlSB_lEEENS4_8TiledMMAINS4_8MMA_AtomIJNS4_10MMA_TraitsINS4_19SM100_MMA_F8F6F4_SSEJSI_SK_fSE_SF_NS4_17integral_constantINS4_4UMMA5MajorELSS_1EEENSQ_ISS_LSS_0EEENSQ_INSR_7ScaleInELSV_0EEESW_EEEEEENS4_6LayoutISC_NS5_IJNSA_ILi0EEES10_S10_EEEEENS5_IJNS4_10UnderscoreES13_S13_EEEEENS4_13SM90_TMA_LOADENS4_14ComposedLayoutINS4_7SwizzleILi2ELi4ELi3EEENS4_18smem_ptr_flag_bitsILi8EEENSZ_INS5_IJSE_NSA_ILi8EEEEEENS5_IJSB_SE_EEEEEEEvNS4_8identityES16_NS17_INS18_ILi1ELi4ELi3EEES1B_NSZ_INS5_IJS1C_SG_EEENS5_IJSG_SB_EEEEEEEvS1H_EENS_8epilogue10collective18CollectiveEpilogueINS1O_23Sm100TmaWarpSpecializedILi2ELi2ELi32ELb0ELb0EEEJSH_NS5_IJNSZ_ISE_SB_EES1T_EEESI_SL_SI_SL_NS1O_6fusion15FusionCallbacksIS1S_NS1V_17LinearCombinationISI_fSI_fLNS_15FloatRoundStyleE2EEESH_S1U_JEEENS4_5SM1004TMEM4LOAD26SM100_TMEM_LOAD_16dp32b32xES16_NS17_IS19_S1B_NSZ_INS5_IJS1C_SE_EEENS5_IJSE_SB_EEEEEEENS4_39AutoVectorizingCopyWithAssumedAlignmentILi128EEENS4_14SM90_TMA_STOREES28_S2A_S2A_EEEvvEEEEvNT_6ParamsE --------------------------
	.section	.nv.info._ZN7cutlass13device_kernelINS_4gemm6kernel13GemmUniversalIN4cute5tupleIJiiiiEEENS1_10collective13CollectiveMmaINS1_35MainloopSm100TmaUmmaWarpSpecializedILi34ELi2ELi4ENS5_IJNS4_1CILi1EEESB_SB_EEEEENS5_IJNSA_ILi64EEENSA_ILi128EEENSA_ILi32EEEEEENS_12float_e4m3_tENS5_IJSB_llEEENS_12float_e5m2_tENS5_IJlSB_lEEENS4_8TiledMMAINS4_8MMA_AtomIJNS4_10MMA_TraitsINS4_19SM100_MMA_F8F6F4_SSEJSI_SK_fSE_SF_NS4_17integral_constantINS4_4UMMA5MajorELSS_1EEENSQ_ISS_LSS_0EEENSQ_INSR_7ScaleInELSV_0EEESW_EEEEEENS4_6LayoutISC_NS5_IJNSA_ILi0EEES10_S10_EEEEENS5_IJNS4_10UnderscoreES13_S13_EEEEENS4_13SM90_TMA_LOADENS4_14ComposedLayoutINS4_7SwizzleILi2ELi4ELi3EEENS4_18smem_ptr_flag_bitsILi8EEENSZ_INS5_IJSE_NSA_ILi8EEEEEENS5_IJSB_SE_EEEEEEEvNS4_8identityES16_NS17_INS18_ILi1ELi4ELi3EEES1B_NSZ_INS5_IJS1C_SG_EEENS5_IJSG_SB_EEEEEEEvS1H_EENS_8epilogue10collective18CollectiveEpilogueINS1O_23Sm100TmaWarpSpecializedILi2ELi2ELi32ELb0ELb0EEEJSH_NS5_IJNSZ_ISE_SB_EES1T_EEESI_SL_SI_SL_NS1O_6fusion15FusionCallbacksIS1S_NS1V_17LinearCombinationISI_fSI_fLNS_15FloatRoundStyleE2EEESH_S1U_JEEENS4_5SM1004TMEM4LOAD26SM100_TMEM_LOAD_16dp32b32xES16_NS17_IS19_S1B_NSZ_INS5_IJS1C_SE_EEENS5_IJSE_SB_EEEEEEENS4_39AutoVectorizingCopyWithAssumedAlignmentILi128EEENS4_14SM90_TMA_STOREES28_S2A_S2A_EEEvvEEEEvNT_6ParamsE,"",@"SHT_CUDA_INFO"
	.sectionflags	@""
	.align	4


	//----- nvinfo : EIATTR_CUDA_API_VERSION
	.align		4
        /*0000*/ 	.byte	0x04, 0x37
        /*0002*/ 	.short	(.L_31 - .L_30)
.L_30:
        /*0004*/ 	.word	0x00000082


	//----- nvinfo : EIATTR_KPARAM_INFO
	.align		4
.L_31:
        /*0008*/ 	.byte	0x04, 0x17
        /*000a*/ 	.short	(.L_33 - .L_32)
.L_32:
        /*000c*/ 	.word	0x00000000
        /*0010*/ 	.short	0x0000
        /*0012*/ 	.short	0x0000
        /*0014*/ 	.byte	0x00, 0xf0, 0x01, 0x20


	//----- nvinfo : EIATTR_AT_ENTRY_FRAGMENTS
	.align		4
.L_33:
        /*0018*/ 	.byte	0x04, 0x4f
        /*001a*/ 	.short	(.L_35 - .L_34)


	//   ....[0]....
.L_34:
        /*001c*/ 	.word	0x00000006


	//----- nvinfo : EIATTR_RESERVED_SMEM_USED
	.align		4
.L_35:
        /*0020*/ 	.byte	0x01, 0x41
	.zero		2


	//----- nvinfo : EIATTR_SPARSE_MMA_MASK
	.align		4
        /*0024*/ 	.byte	0x03, 0x50
        /*0026*/ 	.short	0x0000


	//----- nvinfo : EIATTR_TCGEN05_1CTA_USED
	.align		4
        /*0028*/ 	.byte	0x01, 0x51
	.zero		2


	//----- nvinfo : EIATTR_MAXREG_COUNT
	.align		4
        /*002c*/ 	.byte	0x03, 0x1b
        /*002e*/ 	.short	0x00ff


	//----- nvinfo : EIATTR_NUM_BARRIERS
	.align		4
        /*0030*/ 	.byte	0x02, 0x4c
        /*0032*/ 	.byte	0x07
	.zero		1


	//----- nvinfo : EIATTR_EXTERNS
	.align		4
        /*0034*/ 	.byte	0x04, 0x0f
        /*0036*/ 	.short	(.L_37 - .L_36)


	//   ....[0]....
	.align		4
.L_36:
        /*0038*/ 	.word	index@(__assertfail)


	//----- nvinfo : EIATTR_MERCURY_ISA_VERSION
	.align		4
.L_37:
        /*003c*/ 	.byte	0x03, 0x5f
        /*003e*/ 	.short	0x0101


	//----- nvinfo : EIATTR_INT_WARP_WIDE_INSTR_OFFSETS
	.align		4
        /*0040*/ 	.byte	0x04, 0x31
        /*0042*/ 	.short	(.L_39 - .L_38)


	//   ....[0]....
.L_38:
        /*0044*/ 	.word	0x000021a0


	//   ....[1]....
        /*0048*/ 	.word	0x00004be0


	//   ....[2]....
        /*004c*/ 	.word	0x00004c00


	//   ....[3]....
        /*0050*/ 	.word	0x00004c30


	//   ....[4]....
        /*0054*/ 	.word	0x00005560


	//   ....[5]....
        /*0058*/ 	.word	0x000055d0


	//   ....[6]....
        /*005c*/ 	.word	0x000057b0


	//   ....[7]....
        /*0060*/ 	.word	0x00005910


	//----- nvinfo : EIATTR_COOP_GROUP_MASK_REGIDS
	.align		4
.L_39:
        /*0064*/ 	.byte	0x04, 0x29
        /*0066*/ 	.short	(.L_41 - .L_40)


	//   ....[0]....
.L_40:
        /*0068*/ 	.word	0xffffffff


	//   ....[1]....
        /*006c*/ 	.word	0xffffffff


	//   ....[2]....
        /*0070*/ 	.word	0xffffffff


	//   ....[3]....
        /*0074*/ 	.word	0xffffffff


	//   ....[4]....
        /*0078*/ 	.word	0xffffffff


	//   ....[5]....
        /*007c*/ 	.word	0xffffffff


	//   ....[6]....
        /*0080*/ 	.word	0xffffffff


	//   ....[7]....
        /*0084*/ 	.word	0xffffffff


	//   ....[8]....
        /*0088*/ 	.word	0xffffffff


	//   ....[9]....
        /*008c*/ 	.word	0xffffffff


	//   ....[10]....
        /*0090*/ 	.word	0xffffffff


	//   ....[11]....
        /*0094*/ 	.word	0xffffffff


	//   ....[12]....
        /*0098*/ 	.word	0xffffffff


	//----- nvinfo : EIATTR_COOP_GROUP_INSTR_OFFSETS
	.align		4
.L_41:
        /*009c*/ 	.byte	0x04, 0x28
        /*009e*/ 	.short	(.L_43 - .L_42)


	//   ....[0]....
.L_42:
        /*00a0*/ 	.word	0x00000090


	//   ....[1]....
        /*00a4*/ 	.word	0x000004d0


	//   ....[2]....
        /*00a8*/ 	.word	0x00000a30


	//   ....[3]....
        /*00ac*/ 	.word	0x00000b90


	//   ....[4]....
        /*00b0*/ 	.word	0x00000c90


	//   ....[5]....
        /*00b4*/ 	.word	0x00000e00


	//   ....[6]....
        /*00b8*/ 	.word	0x00000fa0


	//   ....[7]....
        /*00bc*/ 	.word	0x00002080


	//   ....[8]....
        /*00c0*/ 	.word	0x00003f40


	//   ....[9]....
        /*00c4*/ 	.word	0x00004150


	//   ....[10]....
        /*00c8*/ 	.word	0x00004180


	//   ....[11]....
        /*00cc*/ 	.word	0x00004ac0


	//   ....[12]....
        /*00d0*/ 	.word	0x00004cf0


	//----- nvinfo : EIATTR_VRC_CTA_INIT_COUNT
	.align		4
.L_43:
        /*00d4*/ 	.byte	0x02, 0x4a
        /*00d6*/ 	.byte	0x80
	.zero		1


	//----- nvinfo : EIATTR_SYSCALL_OFFSETS
	.align		4
        /*00d8*/ 	.byte	0x04, 0x46
        /*00da*/ 	.short	(.L_45 - .L_44)


	//   ....[0]....
.L_44:
        /*00dc*/ 	.word	0x00006350


	//   ....[1]....
        /*00e0*/ 	.word	0x00006490


	//   ....[2]....
        /*00e4*/ 	.word	0x00006c90


	//   ....[3]....
        /*00e8*/ 	.word	0x00007a20


	//----- nvinfo : EIATTR_MBARRIER_INSTR_OFFSETS
	.align		4
.L_45:
        /*00ec*/ 	.byte	0x04, 0x39
        /*00ee*/ 	.short	(.L_47 - .L_46)


	//   ....[0]....
.L_46:
        /*00f0*/ 	.word	0x000005d0
        /*00f4*/ 	.word	0x000000ff
        /*00f8*/ 	.word	0x00000000
        /*00fc*/ 	.short	0x0100
        /*00fe*/ 	.byte	0x05
	.zero		1


	//   ....[1]....
        /*0100*/ 	.word	0x000005e0
        /*0104*/ 	.word	0x000000ff
        /*0108*/ 	.word	0x00000110
        /*010c*/ 	.short	0x0100
        /*010e*/ 	.byte	0x05
	.zero		1


	//   ....[2]....
        /*0110*/ 	.word	0x000005f0
        /*0114*/ 	.word	0x000000ff
        /*0118*/ 	.word	0x00000008
        /*011c*/ 	.short	0x0100
        /*011e*/ 	.byte	0x05
	.zero		1


	//   ....[3]....
        /*0120*/ 	.word	0x00000600
        /*0124*/ 	.word	0x000000ff
        /*0128*/ 	.word	0x00000118
        /*012c*/ 	.short	0x0100
        /*012e*/ 	.byte	0x05
	.zero		1


	//   ....[4]....
        /*0130*/ 	.word	0x00000610
        /*0134*/ 	.word	0x000000ff
        /*0138*/ 	.word	0x00000010
        /*013c*/ 	.short	0x0100
        /*013e*/ 	.byte	0x05
	.zero		1


	//   ....[5]....
        /*0140*/ 	.word	0x00000620
        /*0144*/ 	.word	0x000000ff
        /*0148*/ 	.word	0x00000120
        /*014c*/ 	.short	0x0100
        /*014e*/ 	.byte	0x05
	.zero		1


	//   ....[6]....
        /*0150*/ 	.word	0x00000630
        /*0154*/ 	.word	0x000000ff
        /*0158*/ 	.word	0x00000018
        /*015c*/ 	.short	0x0100
        /*015e*/ 	.byte	0x05
	.zero		1


	//   ....[7]....
        /*0160*/ 	.word	0x00000640
        /*0164*/ 	.word	0x000000ff
        /*0168*/ 	.word	0x00000128
        /*016c*/ 	.short	0x0100
        /*016e*/ 	.byte	0x05
	.zero		1


	//   ....[8]....
        /*0170*/ 	.word	0x00000650
        /*0174*/ 	.word	0x000000ff
        /*0178*/ 	.word	0x00000020
        /*017c*/ 	.short	0x0100
        /*017e*/ 	.byte	0x05
	.zero		1


	//   ....[9]....
        /*0180*/ 	.word	0x00000660
        /*0184*/ 	.word	0x000000ff
        /*0188*/ 	.word	0x00000130
        /*018c*/ 	.short	0x0100
        /*018e*/ 	.byte	0x05
	.zero		1


	//   ....[10]....
        /*0190*/ 	.word	0x00000670
        /*0194*/ 	.word	0x000000ff
        /*0198*/ 	.word	0x00000028
        /*019c*/ 	.short	0x0100
        /*019e*/ 	.byte	0x05
	.zero		1


	//   ....[11]....
        /*01a0*/ 	.word	0x00000680
        /*01a4*/ 	.word	0x000000ff
        /*01a8*/ 	.word	0x00000138
        /*01ac*/ 	.short	0x0100
        /*01ae*/ 	.byte	0x05
	.zero		1


	//   ....[12]....
        /*01b0*/ 	.word	0x00000690
        /*01b4*/ 	.word	0x000000ff
        /*01b8*/ 	.word	0x00000030
        /*01bc*/ 	.short	0x0100
        /*01be*/ 	.byte	0x05
	.zero		1


	//   ....[13]....
        /*01c0*/ 	.word	0x000006a0
        /*01c4*/ 	.word	0x000000ff
        /*01c8*/ 	.word	0x00000140
        /*01cc*/ 	.short	0x0100
        /*01ce*/ 	.byte	0x05
	.zero		1


	//   ....[14]....
        /*01d0*/ 	.word	0x000006b0
        /*01d4*/ 	.word	0x000000ff
        /*01d8*/ 	.word	0x00000038
        /*01dc*/ 	.short	0x0100
        /*01de*/ 	.byte	0x05
	.zero		1


	//   ....[15]....
        /*01e0*/ 	.word	0x000006c0
        /*01e4*/ 	.word	0x000000ff
        /*01e8*/ 	.word	0x00000148
        /*01ec*/ 	.short	0x0100
        /*01ee*/ 	.byte	0x05
	.zero		1


	//   ....[16]....
        /*01f0*/ 	.word	0x000006d0
        /*01f4*/ 	.word	0x000000ff
        /*01f8*/ 	.word	0x00000040
        /*01fc*/ 	.short	0x0100
        /*01fe*/ 	.byte	0x05
	.zero		1


	//   ....[17]....
        /*0200*/ 	.word	0x000006e0
        /*0204*/ 	.word	0x000000ff
        /*0208*/ 	.word	0x00000150
        /*020c*/ 	.short	0x0100
        /*020e*/ 	.byte	0x05
	.zero		1


	//   ....[18]....
        /*0210*/ 	.word	0x000006f0
        /*0214*/ 	.word	0x000000ff
        /*0218*/ 	.word	0x00000048
        /*021c*/ 	.short	0x0100
        /*021e*/ 	.byte	0x05
	.zero		1


	//   ....[19]....
        /*0220*/ 	.word	0x00000700
        /*0224*/ 	.word	0x000000ff
        /*0228*/ 	.word	0x00000158
        /*022c*/ 	.short	0x0100
        /*022e*/ 	.byte	0x05
	.zero		1


	//   ....[20]....
        /*0230*/ 	.word	0x00000710
        /*0234*/ 	.word	0x000000ff
        /*0238*/ 	.word	0x00000050
        /*023c*/ 	.short	0x0100
        /*023e*/ 	.byte	0x05
	.zero		1


	//   ....[21]....
        /*0240*/ 	.word	0x00000720
        /*0244*/ 	.word	0x000000ff
        /*0248*/ 	.word	0x00000160
        /*024c*/ 	.short	0x0100
        /*024e*/ 	.byte	0x05
	.zero		1


	//   ....[22]....
        /*0250*/ 	.word	0x00000730
        /*0254*/ 	.word	0x000000ff
        /*0258*/ 	.word	0x00000058
        /*025c*/ 	.short	0x0100
        /*025e*/ 	.byte	0x05
	.zero		1


	//   ....[23]....
        /*0260*/ 	.word	0x00000740
        /*0264*/ 	.word	0x000000ff
        /*0268*/ 	.word	0x00000168
        /*026c*/ 	.short	0x0100
        /*026e*/ 	.byte	0x05
	.zero		1


	//   ....[24]....
        /*0270*/ 	.word	0x00000750
        /*0274*/ 	.word	0x000000ff
        /*0278*/ 	.word	0x00000060
        /*027c*/ 	.short	0x0100
        /*027e*/ 	.byte	0x05
	.zero		1


	//   ....[25]....
        /*0280*/ 	.word	0x00000760
        /*0284*/ 	.word	0x000000ff
        /*0288*/ 	.word	0x00000170
        /*028c*/ 	.short	0x0100
        /*028e*/ 	.byte	0x05
	.zero		1


	//   ....[26]....
        /*0290*/ 	.word	0x00000770
        /*0294*/ 	.word	0x000000ff
        /*0298*/ 	.word	0x00000068
        /*029c*/ 	.short	0x0100
        /*029e*/ 	.byte	0x05
	.zero		1


	//   ....[27]....
        /*02a0*/ 	.word	0x00000780
        /*02a4*/ 	.word	0x000000ff
        /*02a8*/ 	.word	0x00000178
        /*02ac*/ 	.short	0x0100
        /*02ae*/ 	.byte	0x05
	.zero		1


	//   ....[28]....
        /*02b0*/ 	.word	0x00000790
        /*02b4*/ 	.word	0x000000ff
        /*02b8*/ 	.word	0x00000070
        /*02bc*/ 	.short	0x0100
        /*02be*/ 	.byte	0x05
	.zero		1


	//   ....[29]....
        /*02c0*/ 	.word	0x000007a0
        /*02c4*/ 	.word	0x000000ff
        /*02c8*/ 	.word	0x00000180
        /*02cc*/ 	.short	0x0100
        /*02ce*/ 	.byte	0x05
	.zero		1


	//   ....[30]....
        /*02d0*/ 	.word	0x000007b0
        /*02d4*/ 	.word	0x000000ff
        /*02d8*/ 	.word	0x00000078
        /*02dc*/ 	.short	0x0100
        /*02de*/ 	.byte	0x05
	.zero		1


	//   ....[31]....
        /*02e0*/ 	.word	0x000007c0
        /*02e4*/ 	.word	0x000000ff
        /*02e8*/ 	.word	0x00000188
        /*02ec*/ 	.short	0x0100
        /*02ee*/ 	.byte	0x05
	.zero		1


	//   ....[32]....
        /*02f0*/ 	.word	0x000007d0
        /*02f4*/ 	.word	0x000000ff
        /*02f8*/ 	.word	0x00000080
        /*02fc*/ 	.short	0x0100
        /*02fe*/ 	.byte	0x05
	.zero		1


	//   ....[33]....
        /*0300*/ 	.word	0x000007e0
        /*0304*/ 	.word	0x000000ff
        /*0308*/ 	.word	0x00000190
        /*030c*/ 	.short	0x0100
        /*030e*/ 	.byte	0x05
	.zero		1


	//   ....[34]....
        /*0310*/ 	.word	0x000007f0
        /*0314*/ 	.word	0x000000ff
        /*0318*/ 	.word	0x00000088
        /*031c*/ 	.short	0x0100
        /*031e*/ 	.byte	0x05
	.zero		1


	//   ....[35]....
        /*0320*/ 	.word	0x00000800
        /*0324*/ 	.word	0x000000ff
        /*0328*/ 	.word	0x00000198
        /*032c*/ 	.short	0x0100
        /*032e*/ 	.byte	0x05
	.zero		1


	//   ....[36]....
        /*0330*/ 	.word	0x00000810
        /*0334*/ 	.word	0x000000ff
        /*0338*/ 	.word	0x00000090
        /*033c*/ 	.short	0x0100
        /*033e*/ 	.byte	0x05
	.zero		1


	//   ....[37]....
        /*0340*/ 	.word	0x00000820
        /*0344*/ 	.word	0x000000ff
        /*0348*/ 	.word	0x000001a0
        /*034c*/ 	.short	0x0100
        /*034e*/ 	.byte	0x05
	.zero		1


	//   ....[38]....
        /*0350*/ 	.word	0x00000830
        /*0354*/ 	.word	0x000000ff
        /*0358*/ 	.word	0x00000098
        /*035c*/ 	.short	0x0100
        /*035e*/ 	.byte	0x05
	.zero		1


	//   ....[39]....
        /*0360*/ 	.word	0x00000840
        /*0364*/ 	.word	0x000000ff
        /*0368*/ 	.word	0x000001a8
        /*036c*/ 	.short	0x0100
        /*036e*/ 	.byte	0x05
	.zero		1


	//   ....[40]....
        /*0370*/ 	.word	0x00000850
        /*0374*/ 	.word	0x000000ff
        /*0378*/ 	.word	0x000000a0
        /*037c*/ 	.short	0x0100
        /*037e*/ 	.byte	0x05
	.zero		1


	//   ....[41]....
        /*0380*/ 	.word	0x00000860
        /*0384*/ 	.word	0x000000ff
        /*0388*/ 	.word	0x000001b0
        /*038c*/ 	.short	0x0100
        /*038e*/ 	.byte	0x05
	.zero		1


	//   ....[42]....
        /*0390*/ 	.word	0x00000870
        /*0394*/ 	.word	0x000000ff
        /*0398*/ 	.word	0x000000a8
        /*039c*/ 	.short	0x0100
        /*039e*/ 	.byte	0x05
	.zero		1


	//   ....[43]....
        /*03a0*/ 	.word	0x00000880
        /*03a4*/ 	.word	0x000000ff
        /*03a8*/ 	.word	0x000001b8
        /*03ac*/ 	.short	0x0100
        /*03ae*/ 	.byte	0x05
	.zero		1


	//   ....[44]....
        /*03b0*/ 	.word	0x00000890
        /*03b4*/ 	.word	0x000000ff
        /*03b8*/ 	.word	0x000000b0
        /*03bc*/ 	.short	0x0100
        /*03be*/ 	.byte	0x05
	.zero		1


	//   ....[45]....
        /*03c0*/ 	.word	0x000008a0
        /*03c4*/ 	.word	0x000000ff
        /*03c8*/ 	.word	0x000001c0
        /*03cc*/ 	.short	0x0100
        /*03ce*/ 	.byte	0x05
	.zero		1


	//   ....[46]....
        /*03d0*/ 	.word	0x000008b0
        /*03d4*/ 	.word	0x000000ff
        /*03d8*/ 	.word	0x000000b8
        /*03dc*/ 	.short	0x0100
        /*03de*/ 	.byte	0x05
	.zero		1


	//   ....[47]....
        /*03e0*/ 	.word	0x000008c0
        /*03e4*/ 	.word	0x000000ff
        /*03e8*/ 	.word	0x000001c8
        /*03ec*/ 	.short	0x0100
        /*03ee*/ 	.byte	0x05
	.zero		1


	//   ....[48]....
        /*03f0*/ 	.word	0x000008d0
        /*03f4*/ 	.word	0x000000ff
        /*03f8*/ 	.word	0x000000c0
        /*03fc*/ 	.short	0x0100
        /*03fe*/ 	.byte	0x05
	.zero		1


	//   ....[49]....
        /*0400*/ 	.word	0x000008e0
        /*0404*/ 	.word	0x000000ff
        /*0408*/ 	.word	0x000001d0
        /*040c*/ 	.short	0x0100
        /*040e*/ 	.byte	0x05
	.zero		1


	//   ....[50]....
        /*0410*/ 	.word	0x000008f0
        /*0414*/ 	.word	0x000000ff
        /*0418*/ 	.word	0x000000c8
        /*041c*/ 	.short	0x0100
        /*041e*/ 	.byte	0x05
	.zero		1


	//   ....[51]....
        /*0420*/ 	.word	0x00000900
        /*0424*/ 	.word	0x000000ff
        /*0428*/ 	.word	0x000001d8
        /*042c*/ 	.short	0x0100
        /*042e*/ 	.byte	0x05
	.zero		1


	//   ....[52]....
        /*0430*/ 	.word	0x00000910
        /*0434*/ 	.word	0x000000ff
        /*0438*/ 	.word	0x000000d0
        /*043c*/ 	.short	0x0100
        /*043e*/ 	.byte	0x05
	.zero		1


	//   ....[53]....
        /*0440*/ 	.word	0x00000920
        /*0444*/ 	.word	0x000000ff
        /*0448*/ 	.word	0x000001e0
        /*044c*/ 	.short	0x0100
        /*044e*/ 	.byte	0x05
	.zero		1


	//   ....[54]....
        /*0450*/ 	.word	0x00000930
        /*0454*/ 	.word	0x000000ff
        /*0458*/ 	.word	0x000000d8
        /*045c*/ 	.short	0x0100
        /*045e*/ 	.byte	0x05
	.zero		1


	//   ....[55]....
        /*0460*/ 	.word	0x00000940
        /*0464*/ 	.word	0x000000ff
        /*0468*/ 	.word	0x000001e8
        /*046c*/ 	.short	0x0100
        /*046e*/ 	.byte	0x05
	.zero		1


	//   ....[56]....
        /*0470*/ 	.word	0x00000950
        /*0474*/ 	.word	0x000000ff
        /*0478*/ 	.word	0x000000e0
        /*047c*/ 	.short	0x0100
        /*047e*/ 	.byte	0x05
	.zero		1


	//   ....[57]....
        /*0480*/ 	.word	0x00000960
        /*0484*/ 	.word	0x000000ff
        /*0488*/ 	.word	0x000001f0
        /*048c*/ 	.short	0x0100
        /*048e*/ 	.byte	0x05
	.zero		1


	//   ....[58]....
        /*0490*/ 	.word	0x00000970
        /*0494*/ 	.word	0x000000ff
        /*0498*/ 	.word	0x000000e8
        /*049c*/ 	.short	0x0100
        /*049e*/ 	.byte	0x05
	.zero		1


	//   ....[59]....
        /*04a0*/ 	.word	0x00000980
        /*04a4*/ 	.word	0x000000ff
        /*04a8*/ 	.word	0x000001f8
        /*04ac*/ 	.short	0x0100
        /*04ae*/ 	.byte	0x05
	.zero		1


	//   ....[60]....
        /*04b0*/ 	.word	0x00000990
        /*04b4*/ 	.word	0x000000ff
        /*04b8*/ 	.word	0x000000f0
        /*04bc*/ 	.short	0x0100
        /*04be*/ 	.byte	0x05
	.zero		1


	//   ....[61]....
        /*04c0*/ 	.word	0x000009a0
        /*04c4*/ 	.word	0x000000ff
        /*04c8*/ 	.word	0x00000200
        /*04cc*/ 	.short	0x0100
        /*04ce*/ 	.byte	0x05
	.zero		1


	//   ....[62]....
        /*04d0*/ 	.word	0x000009b0
        /*04d4*/ 	.word	0x000000ff
        /*04d8*/ 	.word	0x000000f8
        /*04dc*/ 	.short	0x0100
        /*04de*/ 	.byte	0x05
	.zero		1


	//   ....[63]....
        /*04e0*/ 	.word	0x000009c0
        /*04e4*/ 	.word	0x000000ff
        /*04e8*/ 	.word	0x00000208
        /*04ec*/ 	.short	0x0100
        /*04ee*/ 	.byte	0x05
	.zero		1


	//   ....[64]....
        /*04f0*/ 	.word	0x000009d0
        /*04f4*/ 	.word	0x000000ff
        /*04f8*/ 	.word	0x00000100
        /*04fc*/ 	.short	0x0100
        /*04fe*/ 	.byte	0x05
	.zero		1


	//   ....[65]....
        /*0500*/ 	.word	0x000009e0
        /*0504*/ 	.word	0x000000ff
        /*0508*/ 	.word	0x00000210
        /*050c*/ 	.short	0x0100
        /*050e*/ 	.byte	0x05
	.zero		1


	//   ....[66]....
        /*0510*/ 	.word	0x000009f0
        /*0514*/ 	.word	0x000000ff
        /*0518*/ 	.word	0x00000108
        /*051c*/ 	.short	0x0100
        /*051e*/ 	.byte	0x05
	.zero		1


	//   ....[67]....
        /*0520*/ 	.word	0x00000a00
        /*0524*/ 	.word	0x000000ff
        /*0528*/ 	.word	0x00000218
        /*052c*/ 	.short	0x0100
        /*052e*/ 	.byte	0x05
	.zero		1


	//   ....[68]....
        /*0530*/ 	.word	0x00000b40
        /*0534*/ 	.word	0x000000ff
        /*0538*/ 	.word	0x00000220
        /*053c*/ 	.short	0x0100
        /*053e*/ 	.byte	0x07
	.zero		1


	//   ....[69]....
        /*0540*/ 	.word	0x00000b50
        /*0544*/ 	.word	0x000000ff
        /*0548*/ 	.word	0x00000230
        /*054c*/ 	.short	0x0100
        /*054e*/ 	.byte	0x07
	.zero		1


	//   ....[70]....
        /*0550*/ 	.word	0x00000b60
        /*0554*/ 	.word	0x000000ff
        /*0558*/ 	.word	0x00000228
        /*055c*/ 	.short	0x0100
        /*055e*/ 	.byte	0x07
	.zero		1


	//   ....[71]....
        /*0560*/ 	.word	0x00000b70
        /*0564*/ 	.word	0x000000ff
        /*0568*/ 	.word	0x00000238
        /*056c*/ 	.short	0x0100
        /*056e*/ 	.byte	0x07
	.zero		1


	//   ....[72]....
        /*0570*/ 	.word	0x00000c60
        /*0574*/ 	.word	0x000000ff
        /*0578*/ 	.word	0x00000240
        /*057c*/ 	.short	0x0100
        /*057e*/ 	.byte	0x05
	.zero		1


	//   ....[73]....
        /*0580*/ 	.word	0x00000c70
        /*0584*/ 	.word	0x000000ff
        /*0588*/ 	.word	0x00000248
        /*058c*/ 	.short	0x0100
        /*058e*/ 	.byte	0x05
	.zero		1


	//   ....[74]....
        /*0590*/ 	.word	0x00000db0
        /*0594*/ 	.word	0x000000ff
        /*0598*/ 	.word	0x00000250
        /*059c*/ 	.short	0x0100
        /*059e*/ 	.byte	0x05
	.zero		1


	//   ....[75]....
        /*05a0*/ 	.word	0x00000dc0
        /*05a4*/ 	.word	0x000000ff
        /*05a8*/ 	.word	0x00000260
        /*05ac*/ 	.short	0x0100
        /*05ae*/ 	.byte	0x05
	.zero		1


	//   ....[76]....
        /*05b0*/ 	.word	0x00000dd0
        /*05b4*/ 	.word	0x000000ff
        /*05b8*/ 	.word	0x00000258
        /*05bc*/ 	.short	0x0100
        /*05be*/ 	.byte	0x05
	.zero		1


	//   ....[77]....
        /*05c0*/ 	.word	0x00000de0
        /*05c4*/ 	.word	0x000000ff
        /*05c8*/ 	.word	0x00000268
        /*05cc*/ 	.short	0x0100
        /*05ce*/ 	.byte	0x05
	.zero		1


	//   ....[78]....
        /*05d0*/ 	.word	0x00000f10
        /*05d4*/ 	.word	0x000000ff
        /*05d8*/ 	.word	0x00000270
        /*05dc*/ 	.short	0x0100
        /*05de*/ 	.byte	0x07
	.zero		1


	//   ....[79]....
        /*05e0*/ 	.word	0x00000f20
        /*05e4*/ 	.word	0x000000ff
        /*05e8*/ 	.word	0x00000290
        /*05ec*/ 	.short	0x0100
        /*05ee*/ 	.byte	0x07
	.zero		1


	//   ....[80]....
        /*05f0*/ 	.word	0x00000f30
        /*05f4*/ 	.word	0x000000ff
        /*05f8*/ 	.word	0x00000278
        /*05fc*/ 	.short	0x0100
        /*05fe*/ 	.byte	0x07
	.zero		1


	//   ....[81]....
        /*0600*/ 	.word	0x00000f40
        /*0604*/ 	.word	0x000000ff
        /*0608*/ 	.word	0x00000298
        /*060c*/ 	.short	0x0100
        /*060e*/ 	.byte	0x07
	.zero		1


	//   ....[82]....
        /*0610*/ 	.word	0x00000f50
        /*0614*/ 	.word	0x000000ff
        /*0618*/ 	.word	0x00000280
        /*061c*/ 	.short	0x0100
        /*061e*/ 	.byte	0x07
	.zero		1


	//   ....[83]....
        /*0620*/ 	.word	0x00000f60
        /*0624*/ 	.word	0x000000ff
        /*0628*/ 	.word	0x000002a0
        /*062c*/ 	.short	0x0100
        /*062e*/ 	.byte	0x07
	.zero		1


	//   ....[84]....
        /*0630*/ 	.word	0x00000f70
        /*0634*/ 	.word	0x000000ff
        /*0638*/ 	.word	0x00000288
        /*063c*/ 	.short	0x0100
        /*063e*/ 	.byte	0x07
	.zero		1


	//   ....[85]....
        /*0640*/ 	.word	0x00000f80
        /*0644*/ 	.word	0x000000ff
        /*0648*/ 	.word	0x000002a8
        /*064c*/ 	.short	0x0100
        /*064e*/ 	.byte	0x07
	.zero		1


	//   ....[86]....
        /*0650*/ 	.word	0x00001070
        /*0654*/ 	.word	0x000000ff
        /*0658*/ 	.word	0x000002b0
        /*065c*/ 	.short	0x0100
        /*065e*/ 	.byte	0x05
	.zero		1


	//   ....[87]....
        /*0660*/ 	.word	0x00001080
        /*0664*/ 	.word	0x000000ff
        /*0668*/ 	.word	0x000002c0
        /*066c*/ 	.short	0x0100
        /*066e*/ 	.byte	0x05
	.zero		1


	//   ....[88]....
        /*0670*/ 	.word	0x00001090
        /*0674*/ 	.word	0x000000ff
        /*0678*/ 	.word	0x000002b8
        /*067c*/ 	.short	0x0100
        /*067e*/ 	.byte	0x05
	.zero		1


	//   ....[89]....
        /*0680*/ 	.word	0x000010a0
        /*0684*/ 	.word	0x000000ff
        /*0688*/ 	.word	0x000002c8
        /*068c*/ 	.short	0x0100
        /*068e*/ 	.byte	0x05
	.zero		1


	//   ....[90]....
        /*0690*/ 	.word	0x00001980
        /*0694*/ 	.word	0x00000003
        /*0698*/ 	.word	0x000002c0
        /*069c*/ 	.short	0x010a
        /*069e*/ 	.byte	0xff
	.zero		1


	//   ....[91]....
        /*06a0*/ 	.word	0x000019b0
        /*06a4*/ 	.word	0x00000003
        /*06a8*/ 	.word	0x000002b0
        /*06ac*/ 	.short	0x0101
        /*06ae*/ 	.byte	0xff
	.zero		1


	//   ....[92]....
        /*06b0*/ 	.word	0x00001a80
        /*06b4*/ 	.word	0x000000ff
        /*06b8*/ 	.word	0x00000110
        /*06bc*/ 	.short	0x010a
        /*06be*/ 	.byte	0x08
	.zero		1


	//   ....[93]....
        /*06c0*/ 	.word	0x00001b20
        /*06c4*/ 	.word	0x000000ff
        /*06c8*/ 	.word	0x00000110
        /*06cc*/ 	.short	0x010a
        /*06ce*/ 	.byte	0x21
	.zero		1


	//   ....[94]....
        /*06d0*/ 	.word	0x00001c70
        /*06d4*/ 	.word	0x000000ff
        /*06d8*/ 	.word	0x00000110
        /*06dc*/ 	.short	0x010a
        /*06de*/ 	.byte	0x08
	.zero		1


	//   ....[95]....
        /*06e0*/ 	.word	0x00001d80
        /*06e4*/ 	.word	0x000000ff
        /*06e8*/ 	.word	0x00000248
        /*06ec*/ 	.short	0x0101
        /*06ee*/ 	.byte	0x04
	.zero		1


	//   ....[96]....
        /*06f0*/ 	.word	0x00001da0
        /*06f4*/ 	.word	0x000000ff
        /*06f8*/ 	.word	0x00000110
        /*06fc*/ 	.short	0x010a
        /*06fe*/ 	.byte	0x08
	.zero		1


	//   ....[97]....
        /*0700*/ 	.word	0x00001e20
        /*0704*/ 	.word	0x000000ff
        /*0708*/ 	.word	0x00000110
        /*070c*/ 	.short	0x010a
        /*070e*/ 	.byte	0x11
	.zero		1


	//   ....[98]....
        /*0710*/ 	.word	0x00001f70
        /*0714*/ 	.word	0x000000ff
        /*0718*/ 	.word	0x00000110
        /*071c*/ 	.short	0x010a
        /*071e*/ 	.byte	0x08
	.zero		1


	//   ....[99]....
        /*0720*/ 	.word	0x000020b0
        /*0724*/ 	.word	0x00000002
        /*0728*/ 	.word	0x00000250
        /*072c*/ 	.short	0x010a
        /*072e*/ 	.byte	0xff
	.zero		1


	//   ....[100]....
        /*0730*/ 	.word	0x00002170
        /*0734*/ 	.word	0x00000002
        /*0738*/ 	.word	0x00000000
        /*073c*/ 	.short	0x0101
        /*073e*/ 	.byte	0xff
	.zero		1


	//   ....[101]....
        /*0740*/ 	.word	0x000026d0
        /*0744*/ 	.word	0x000000ff
        /*0748*/ 	.word	0x00000000
        /*074c*/ 	.short	0x010a
        /*074e*/ 	.byte	0x05
	.zero		1


	//   ....[102]....
        /*0750*/ 	.word	0x00002760
        /*0754*/ 	.word	0x000000ff
        /*0758*/ 	.word	0x00000000
        /*075c*/ 	.short	0x010a
        /*075e*/ 	.byte	0x05
	.zero		1


	//   ....[103]....
        /*0760*/ 	.word	0x000027f0
        /*0764*/ 	.word	0x000000ff
        /*0768*/ 	.word	0x00000000
        /*076c*/ 	.short	0x010a
        /*076e*/ 	.byte	0x05
	.zero		1


	//   ....[104]....
        /*0770*/ 	.word	0x00002880
        /*0774*/ 	.word	0x000000ff
        /*0778*/ 	.word	0x00000000
        /*077c*/ 	.short	0x010a
        /*077e*/ 	.byte	0x05
	.zero		1


	//   ....[105]....
        /*0780*/ 	.word	0x00002910
        /*0784*/ 	.word	0x000000ff
        /*0788*/ 	.word	0x00000000
        /*078c*/ 	.short	0x010a
        /*078e*/ 	.byte	0x05
	.zero		1


	//   ....[106]....
        /*0790*/ 	.word	0x000029a0
        /*0794*/ 	.word	0x000000ff
        /*0798*/ 	.word	0x00000000
        /*079c*/ 	.short	0x010a
        /*079e*/ 	.byte	0x05
	.zero		1


	//   ....[107]....
        /*07a0*/ 	.word	0x00002a30
        /*07a4*/ 	.word	0x000000ff
        /*07a8*/ 	.word	0x00000000
        /*07ac*/ 	.short	0x010a
        /*07ae*/ 	.byte	0x05
	.zero		1


	//   ....[108]....
        /*07b0*/ 	.word	0x00002ac0
        /*07b4*/ 	.word	0x000000ff
        /*07b8*/ 	.word	0x00000000
        /*07bc*/ 	.short	0x010a
        /*07be*/ 	.byte	0x05
	.zero		1


	//   ....[109]....
        /*07c0*/ 	.word	0x00002b50
        /*07c4*/ 	.word	0x000000ff
        /*07c8*/ 	.word	0x00000000
        /*07cc*/ 	.short	0x010a
        /*07ce*/ 	.byte	0x05
	.zero		1


	//   ....[110]....
        /*07d0*/ 	.word	0x00002be0
        /*07d4*/ 	.word	0x000000ff
        /*07d8*/ 	.word	0x00000000
        /*07dc*/ 	.short	0x010a
        /*07de*/ 	.byte	0x05
	.zero		1


	//   ....[111]....
        /*07e0*/ 	.word	0x00002c70
        /*07e4*/ 	.word	0x000000ff
        /*07e8*/ 	.word	0x00000000
        /*07ec*/ 	.short	0x010a
        /*07ee*/ 	.byte	0x05
	.zero		1


	//   ....[112]....
        /*07f0*/ 	.word	0x00002d00
        /*07f4*/ 	.word	0x000000ff
        /*07f8*/ 	.word	0x00000000
        /*07fc*/ 	.short	0x010a
        /*07fe*/ 	.byte	0x05
	.zero		1


	//   ....[113]....
        /*0800*/ 	.word	0x00002d90
        /*0804*/ 	.word	0x000000ff
        /*0808*/ 	.word	0x00000000
        /*080c*/ 	.short	0x010a
        /*080e*/ 	.byte	0x05
	.zero		1


	//   ....[114]....
        /*0810*/ 	.word	0x00002e20
        /*0814*/ 	.word	0x000000ff
        /*0818*/ 	.word	0x00000000
        /*081c*/ 	.short	0x010a
        /*081e*/ 	.byte	0x05
	.zero		1


	//   ....[115]....
        /*0820*/ 	.word	0x00002eb0
        /*0824*/ 	.word	0x000000ff
        /*0828*/ 	.word	0x00000000
        /*082c*/ 	.short	0x010a
        /*082e*/ 	.byte	0x05
	.zero		1


	//   ....[116]....
        /*0830*/ 	.word	0x00002f40
        /*0834*/ 	.word	0x000000ff
        /*0838*/ 	.word	0x00000000
        /*083c*/ 	.short	0x010a
        /*083e*/ 	.byte	0x05
	.zero		1


	//   ....[117]....
        /*0840*/ 	.word	0x00002fd0
        /*0844*/ 	.word	0x000000ff
        /*0848*/ 	.word	0x00000000
        /*084c*/ 	.short	0x010a
        /*084e*/ 	.byte	0x05
	.zero		1


	//   ....[118]....
        /*0850*/ 	.word	0x00003060
        /*0854*/ 	.word	0x000000ff
        /*0858*/ 	.word	0x00000000
        /*085c*/ 	.short	0x010a
        /*085e*/ 	.byte	0x05
	.zero		1


	//   ....[119]....
        /*0860*/ 	.word	0x000030f0
        /*0864*/ 	.word	0x000000ff
        /*0868*/ 	.word	0x00000000
        /*086c*/ 	.short	0x010a
        /*086e*/ 	.byte	0x05
	.zero		1


	//   ....[120]....
        /*0870*/ 	.word	0x00003180
        /*0874*/ 	.word	0x000000ff
        /*0878*/ 	.word	0x00000000
        /*087c*/ 	.short	0x010a
        /*087e*/ 	.byte	0x05
	.zero		1


	//   ....[121]....
        /*0880*/ 	.word	0x00003210
        /*0884*/ 	.word	0x000000ff
        /*0888*/ 	.word	0x00000000
        /*088c*/ 	.short	0x010a
        /*088e*/ 	.byte	0x05
	.zero		1


	//   ....[122]....
        /*0890*/ 	.word	0x000032a0
        /*0894*/ 	.word	0x000000ff
        /*0898*/ 	.word	0x00000000
        /*089c*/ 	.short	0x010a
        /*089e*/ 	.byte	0x05
	.zero		1


	//   ....[123]....
        /*08a0*/ 	.word	0x00003330
        /*08a4*/ 	.word	0x000000ff
        /*08a8*/ 	.word	0x00000000
        /*08ac*/ 	.short	0x010a
        /*08ae*/ 	.byte	0x05
	.zero		1


	//   ....[124]....
        /*08b0*/ 	.word	0x000033c0
        /*08b4*/ 	.word	0x000000ff
        /*08b8*/ 	.word	0x00000000
        /*08bc*/ 	.short	0x010a
        /*08be*/ 	.byte	0x05
	.zero		1


	//   ....[125]....
        /*08c0*/ 	.word	0x00003450
        /*08c4*/ 	.word	0x000000ff
        /*08c8*/ 	.word	0x00000000
        /*08cc*/ 	.short	0x010a
        /*08ce*/ 	.byte	0x05
	.zero		1


	//   ....[126]....
        /*08d0*/ 	.word	0x000034e0
        /*08d4*/ 	.word	0x000000ff
        /*08d8*/ 	.word	0x00000000
        /*08dc*/ 	.short	0x010a
        /*08de*/ 	.byte	0x05
	.zero		1


	//   ....[127]....
        /*08e0*/ 	.word	0x00003570
        /*08e4*/ 	.word	0x000000ff
        /*08e8*/ 	.word	0x00000000
        /*08ec*/ 	.short	0x010a
        /*08ee*/ 	.byte	0x05
	.zero		1


	//   ....[128]....
        /*08f0*/ 	.word	0x00003600
        /*08f4*/ 	.word	0x000000ff
        /*08f8*/ 	.word	0x00000000
        /*08fc*/ 	.short	0x010a
        /*08fe*/ 	.byte	0x05
	.zero		1


	//   ....[129]....
        /*0900*/ 	.word	0x00003690
        /*0904*/ 	.word	0x000000ff
        /*0908*/ 	.word	0x00000000
        /*090c*/ 	.short	0x010a
        /*090e*/ 	.byte	0x05
	.zero		1


	//   ....[130]....
        /*0910*/ 	.word	0x00003720
        /*0914*/ 	.word	0x000000ff
        /*0918*/ 	.word	0x00000000
        /*091c*/ 	.short	0x010a
        /*091e*/ 	.byte	0x05
	.zero		1


	//   ....[131]....
        /*0920*/ 	.word	0x000037b0
        /*0924*/ 	.word	0x000000ff
        /*0928*/ 	.word	0x00000000
        /*092c*/ 	.short	0x010a
        /*092e*/ 	.byte	0x05
	.zero		1


	//   ....[132]....
        /*0930*/ 	.word	0x00003840
        /*0934*/ 	.word	0x000000ff
        /*0938*/ 	.word	0x00000000
        /*093c*/ 	.short	0x010a
        /*093e*/ 	.byte	0x05
	.zero		1


	//   ....[133]....
        /*0940*/ 	.word	0x000038d0
        /*0944*/ 	.word	0x000000ff
        /*0948*/ 	.word	0x00000000
        /*094c*/ 	.short	0x010a
        /*094e*/ 	.byte	0x05
	.zero		1


	//   ....[134]....
        /*0950*/ 	.word	0x00003970
        /*0954*/ 	.word	0x00000000
        /*0958*/ 	.word	0x00000000
        /*095c*/ 	.short	0x010a
        /*095e*/ 	.byte	0xff
	.zero		1


	//   ....[135]....
        /*0960*/ 	.word	0x00003a90
        /*0964*/ 	.word	0x00000000
        /*0968*/ 	.word	0x000002b0
        /*096c*/ 	.short	0x010a
        /*096e*/ 	.byte	0xff
	.zero		1


	//   ....[136]....
        /*0970*/ 	.word	0x00003af0
        /*0974*/ 	.word	0x00000004
        /*0978*/ 	.word	0x00000000
        /*097c*/ 	.short	0x0101
        /*097e*/ 	.byte	0xff
	.zero		1


	//   ....[137]....
        /*0980*/ 	.word	0x00003b10
        /*0984*/ 	.word	0x000000ff
        /*0988*/ 	.word	0x00000260
        /*098c*/ 	.short	0x010a
        /*098e*/ 	.byte	0x05
	.zero		1


	//   ....[138]....
        /*0990*/ 	.word	0x00003c30
        /*0994*/ 	.word	0x00000000
        /*0998*/ 	.word	0x00000250
        /*099c*/ 	.short	0x010a
        /*099e*/ 	.byte	0xff
	.zero		1


	//   ....[139]....
        /*09a0*/ 	.word	0x00003d40
        /*09a4*/ 	.word	0x00000000
        /*09a8*/ 	.word	0x00000000
        /*09ac*/ 	.short	0x0101
        /*09ae*/ 	.byte	0xff
	.zero		1


	//   ....[140]....
        /*09b0*/ 	.word	0x00003dd0
        /*09b4*/ 	.word	0x000000ff
        /*09b8*/ 	.word	0x00000260
        /*09bc*/ 	.short	0x0106
        /*09be*/ 	.byte	0x05
	.zero		1


	//   ....[141]....
        /*09c0*/ 	.word	0x00003df0
        /*09c4*/ 	.word	0x000000ff
        /*09c8*/ 	.word	0x00000260
        /*09cc*/ 	.short	0x010a
        /*09ce*/ 	.byte	0x05
	.zero		1


	//   ....[142]....
        /*09d0*/ 	.word	0x00003e80
        /*09d4*/ 	.word	0x000000ff
        /*09d8*/ 	.word	0x00000260
        /*09dc*/ 	.short	0x0106
        /*09de*/ 	.byte	0x04
	.zero		1


	//   ....[143]....
        /*09e0*/ 	.word	0x00003ec0
        /*09e4*/ 	.word	0x00000000
        /*09e8*/ 	.word	0x00000260
        /*09ec*/ 	.short	0x010a
        /*09ee*/ 	.byte	0xff
	.zero		1


	//   ....[144]....
        /*09f0*/ 	.word	0x00004390
        /*09f4*/ 	.word	0x00000000
        /*09f8*/ 	.word	0x00000250
        /*09fc*/ 	.short	0x010a
        /*09fe*/ 	.byte	0xff
	.zero		1


	//   ....[145]....
        /*0a00*/ 	.word	0x00004490
        /*0a04*/ 	.word	0x00000003
        /*0a08*/ 	.word	0x00000000
        /*0a0c*/ 	.short	0x0101
        /*0a0e*/ 	.byte	0xff
	.zero		1


	//   ....[146]....
        /*0a10*/ 	.word	0x000044a0
        /*0a14*/ 	.word	0x000000ff
        /*0a18*/ 	.word	0x00000000
        /*0a1c*/ 	.short	0x010a
        /*0a1e*/ 	.byte	0x04
	.zero		1


	//   ....[147]....
        /*0a20*/ 	.word	0x000044c0
        /*0a24*/ 	.word	0x000000ff
        /*0a28*/ 	.word	0x00000290
        /*0a2c*/ 	.short	0x010a
        /*0a2e*/ 	.byte	0x09
	.zero		1


	//   ....[148]....
        /*0a30*/ 	.word	0x00004600
        /*0a34*/ 	.word	0x000000ff
        /*0a38*/ 	.word	0x00000000
        /*0a3c*/ 	.short	0x010a
        /*0a3e*/ 	.byte	0x07
	.zero		1


	//   ....[149]....
        /*0a40*/ 	.word	0x00004710
        /*0a44*/ 	.word	0x000000ff
        /*0a48*/ 	.word	0x00000000
        /*0a4c*/ 	.short	0x010a
        /*0a4e*/ 	.byte	0x04
	.zero		1


	//   ....[150]....
        /*0a50*/ 	.word	0x000048f0
        /*0a54*/ 	.word	0x000000ff
        /*0a58*/ 	.word	0x00000000
        /*0a5c*/ 	.short	0x010a
        /*0a5e*/ 	.byte	0x05
	.zero		1


	//   ....[151]....
        /*0a60*/ 	.word	0x00004980
        /*0a64*/ 	.word	0x000000ff
        /*0a68*/ 	.word	0x00000000
        /*0a6c*/ 	.short	0x010a
        /*0a6e*/ 	.byte	0x05
	.zero		1


	//   ....[152]....
        /*0a70*/ 	.word	0x00004a10
        /*0a74*/ 	.word	0x000000ff
        /*0a78*/ 	.word	0x00000000
        /*0a7c*/ 	.short	0x010a
        /*0a7e*/ 	.byte	0x05
	.zero		1


	//   ....[153]....
        /*0a80*/ 	.word	0x00004aa0
        /*0a84*/ 	.word	0x000000ff
        /*0a88*/ 	.word	0x00000000
        /*0a8c*/ 	.short	0x010a
        /*0a8e*/ 	.byte	0x07
	.zero		1


	//   ....[154]....
        /*0a90*/ 	.word	0x00004f00
        /*0a94*/ 	.word	0x00000000
        /*0a98*/ 	.word	0x00000250
        /*0a9c*/ 	.short	0x010a
        /*0a9e*/ 	.byte	0xff
	.zero		1


	//   ....[155]....
        /*0aa0*/ 	.word	0x00004fc0
        /*0aa4*/ 	.word	0x00000000
        /*0aa8*/ 	.word	0x00000000
        /*0aac*/ 	.short	0x0101
        /*0aae*/ 	.byte	0xff
	.zero		1


	//   ....[156]....
        /*0ab0*/ 	.word	0x000052e0
        /*0ab4*/ 	.word	0x000000ff
        /*0ab8*/ 	.word	0x00000248
        /*0abc*/ 	.short	0x010a
        /*0abe*/ 	.byte	0x07
	.zero		1


	//   ....[157]....
        /*0ac0*/ 	.word	0x000054d0
        /*0ac4*/ 	.word	0x000000ff
        /*0ac8*/ 	.word	0x00000230
        /*0acc*/ 	.short	0x010a
        /*0ace*/ 	.byte	0x07
	.zero		1


	//   ....[158]....
        /*0ad0*/ 	.word	0x000056a0
        /*0ad4*/ 	.word	0x000000ff
        /*0ad8*/ 	.word	0x00000220
        /*0adc*/ 	.short	0x010b
        /*0ade*/ 	.byte	0x07
	.zero		1


	//   ....[159]....
        /*0ae0*/ 	.word	0x00005710
        /*0ae4*/ 	.word	0x000000ff
        /*0ae8*/ 	.word	0x00000000
        /*0aec*/ 	.short	0x0101
        /*0aee*/ 	.byte	0x08
	.zero		1


	//   ....[160]....
        /*0af0*/ 	.word	0x00005740
        /*0af4*/ 	.word	0x000000ff
        /*0af8*/ 	.word	0x00000238
        /*0afc*/ 	.short	0x010a
        /*0afe*/ 	.byte	0x07
	.zero		1


	//   ....[161]....
        /*0b00*/ 	.word	0x00005950
        /*0b04*/ 	.word	0x000000ff
        /*0b08*/ 	.word	0x00000228
        /*0b0c*/ 	.short	0x010b
        /*0b0e*/ 	.byte	0x07
	.zero		1


	//   ....[162]....
        /*0b10*/ 	.word	0x00005970
        /*0b14*/ 	.word	0x000000ff
        /*0b18*/ 	.word	0x00000000
        /*0b1c*/ 	.short	0x0101
        /*0b1e*/ 	.byte	0x0d
	.zero		1


	//   ....[163]....
        /*0b20*/ 	.word	0x000059a0
        /*0b24*/ 	.word	0x000000ff
        /*0b28*/ 	.word	0x00000230
        /*0b2c*/ 	.short	0x010a
        /*0b2e*/ 	.byte	0x07
	.zero		1


	//   ....[164]....
        /*0b30*/ 	.word	0x000059e0
        /*0b34*/ 	.word	0x00000000
        /*0b38*/ 	.word	0x00000238
        /*0b3c*/ 	.short	0x010a
        /*0b3e*/ 	.byte	0xff
	.zero		1


	//   ....[165]....
        /*0b40*/ 	.word	0x00005d20
        /*0b44*/ 	.word	0x00000000
        /*0b48*/ 	.word	0x00000250
        /*0b4c*/ 	.short	0x010a
        /*0b4e*/ 	.byte	0xff
	.zero		1


	//   ....[166]....
        /*0b50*/ 	.word	0x00005e30
        /*0b54*/ 	.word	0x00000000
        /*0b58*/ 	.word	0x00000000
        /*0b5c*/ 	.short	0x0101
        /*0b5e*/ 	.byte	0xff
	.zero		1


	//   ....[167]....
        /*0b60*/ 	.word	0x00006880
        /*0b64*/ 	.word	0x00000000
        /*0b68*/ 	.word	0x00000220
        /*0b6c*/ 	.short	0x010a
        /*0b6e*/ 	.byte	0xff
	.zero		1


	//   ....[168]....
        /*0b70*/ 	.word	0x000068f0
        /*0b74*/ 	.word	0x00000071
        /*0b78*/ 	.word	0x00000270
        /*0b7c*/ 	.short	0x010a
        /*0b7e*/ 	.byte	0xff
	.zero		1


	//   ....[169]....
        /*0b80*/ 	.word	0x000069d0
        /*0b84*/ 	.word	0x00000000
        /*0b88*/ 	.word	0x00000220
        /*0b8c*/ 	.short	0x010a
        /*0b8e*/ 	.byte	0xff
	.zero		1


	//   ....[170]....
        /*0b90*/ 	.word	0x00006b10
        /*0b94*/ 	.word	0x00000000
        /*0b98*/ 	.word	0x00000000
        /*0b9c*/ 	.short	0x0101
        /*0b9e*/ 	.byte	0xff
	.zero		1


	//   ....[171]....
        /*0ba0*/ 	.word	0x00006b70
        /*0ba4*/ 	.word	0x00000071
        /*0ba8*/ 	.word	0x00000270
        /*0bac*/ 	.short	0x010a
        /*0bae*/ 	.byte	0xff
	.zero		1


	//   ....[172]....
        /*0bb0*/ 	.word	0x000076c0
        /*0bb4*/ 	.word	0x00000020
        /*0bb8*/ 	.word	0x00000220
        /*0bbc*/ 	.short	0x010a
        /*0bbe*/ 	.byte	0xff
	.zero		1


	//   ....[173]....
        /*0bc0*/ 	.word	0x00007780
        /*0bc4*/ 	.word	0x00000020
        /*0bc8*/ 	.word	0x00000220
        /*0bcc*/ 	.short	0x010a
        /*0bce*/ 	.byte	0xff
	.zero		1


	//   ....[174]....
        /*0bd0*/ 	.word	0x000078a0
        /*0bd4*/ 	.word	0x00000003
        /*0bd8*/ 	.word	0x00000000
        /*0bdc*/ 	.short	0x0101
        /*0bde*/ 	.byte	0xff
	.zero		1


	//   ....[175]....
        /*0be0*/ 	.word	0x00007ce0
        /*0be4*/ 	.word	0x000000ff
        /*0be8*/ 	.word	0x00000000
        /*0bec*/ 	.short	0x0101
        /*0bee*/ 	.byte	0x05
	.zero		1


	//   ....[176]....
        /*0bf0*/ 	.word	0x00008520
        /*0bf4*/ 	.word	0x00000003
        /*0bf8*/ 	.word	0x000002c0
        /*0bfc*/ 	.short	0x010a
        /*0bfe*/ 	.byte	0xff
	.zero		1


	//   ....[177]....
        /*0c00*/ 	.word	0x00008580
        /*0c04*/ 	.word	0x00000002
        /*0c08*/ 	.word	0x00000110
        /*0c0c*/ 	.short	0x010a
        /*0c0e*/ 	.byte	0xff
	.zero		1


	//   ....[178]....
        /*0c10*/ 	.word	0x000085e0
        /*0c14*/ 	.word	0x00000002
        /*0c18*/ 	.word	0x00000110
        /*0c1c*/ 	.short	0x010a
        /*0c1e*/ 	.byte	0xff
	.zero		1


	//   ....[179]....
        /*0c20*/ 	.word	0x00008630
        /*0c24*/ 	.word	0x00000002
        /*0c28*/ 	.word	0x00000250
        /*0c2c*/ 	.short	0x010a
        /*0c2e*/ 	.byte	0xff
	.zero		1


	//   ....[180]....
        /*0c30*/ 	.word	0x00008690
        /*0c34*/ 	.word	0x00000000
        /*0c38*/ 	.word	0x00000000
        /*0c3c*/ 	.short	0x010a
        /*0c3e*/ 	.byte	0xff
	.zero		1


	//   ....[181]....
        /*0c40*/ 	.word	0x000086f0
        /*0c44*/ 	.word	0x00000000
        /*0c48*/ 	.word	0x00000000
        /*0c4c*/ 	.short	0x010a
        /*0c4e*/ 	.byte	0xff
	.zero		1


	//   ....[182]....
        /*0c50*/ 	.word	0x00008750
        /*0c54*/ 	.word	0x00000000
        /*0c58*/ 	.word	0x00000000
        /*0c5c*/ 	.short	0x010a
        /*0c5e*/ 	.byte	0xff
	.zero		1


	//   ....[183]....
        /*0c60*/ 	.word	0x000087b0
        /*0c64*/ 	.word	0x00000000
        /*0c68*/ 	.word	0x00000000
        /*0c6c*/ 	.short	0x010a
        /*0c6e*/ 	.byte	0xff
	.zero		1


	//   ....[184]....
        /*0c70*/ 	.word	0x00008810
        /*0c74*/ 	.word	0x00000000
        /*0c78*/ 	.word	0x00000000
        /*0c7c*/ 	.short	0x010a
        /*0c7e*/ 	.byte	0xff
	.zero		1


	//   ....[185]....
        /*0c80*/ 	.word	0x00008870
        /*0c84*/ 	.word	0x00000000
        /*0c88*/ 	.word	0x00000000
        /*0c8c*/ 	.short	0x010a
        /*0c8e*/ 	.byte	0xff
	.zero		1


	//   ....[186]....
        /*0c90*/ 	.word	0x000088d0
        /*0c94*/ 	.word	0x00000000
        /*0c98*/ 	.word	0x00000000
        /*0c9c*/ 	.short	0x010a
        /*0c9e*/ 	.byte	0xff
	.zero		1


	//   ....[187]....
        /*0ca0*/ 	.word	0x00008930
        /*0ca4*/ 	.word	0x00000000
        /*0ca8*/ 	.word	0x00000000
        /*0cac*/ 	.short	0x010a
        /*0cae*/ 	.byte	0xff
	.zero		1


	//   ....[188]....
        /*0cb0*/ 	.word	0x00008990
        /*0cb4*/ 	.word	0x00000000
        /*0cb8*/ 	.word	0x00000000
        /*0cbc*/ 	.short	0x010a
        /*0cbe*/ 	.byte	0xff
	.zero		1


	//   ....[189]....
        /*0cc0*/ 	.word	0x000089f0
        /*0cc4*/ 	.word	0x00000000
        /*0cc8*/ 	.word	0x00000000
        /*0ccc*/ 	.short	0x010a
        /*0cce*/ 	.byte	0xff
	.zero		1


	//   ....[190]....
        /*0cd0*/ 	.word	0x00008a50
        /*0cd4*/ 	.word	0x00000000
        /*0cd8*/ 	.word	0x00000000
        /*0cdc*/ 	.short	0x010a
        /*0cde*/ 	.byte	0xff
	.zero		1


	//   ....[191]....
        /*0ce0*/ 	.word	0x00008ab0
        /*0ce4*/ 	.word	0x00000000
        /*0ce8*/ 	.word	0x00000000
        /*0cec*/ 	.short	0x010a
        /*0cee*/ 	.byte	0xff
	.zero		1


	//   ....[192]....
        /*0cf0*/ 	.word	0x00008b10
        /*0cf4*/ 	.word	0x00000000
        /*0cf8*/ 	.word	0x00000000
        /*0cfc*/ 	.short	0x010a
        /*0cfe*/ 	.byte	0xff
	.zero		1


	//   ....[193]....
        /*0d00*/ 	.word	0x00008b70
        /*0d04*/ 	.word	0x00000000
        /*0d08*/ 	.word	0x00000000
        /*0d0c*/ 	.short	0x010a
        /*0d0e*/ 	.byte	0xff
	.zero		1


	//   ....[194]....
        /*0d10*/ 	.word	0x00008bd0
        /*0d14*/ 	.word	0x00000000
        /*0d18*/ 	.word	0x00000000
        /*0d1c*/ 	.short	0x010a
        /*0d1e*/ 	.byte	0xff
	.zero		1


	//   ....[195]....
        /*0d20*/ 	.word	0x00008c30
        /*0d24*/ 	.word	0x00000000
        /*0d28*/ 	.word	0x00000000
        /*0d2c*/ 	.short	0x010a
        /*0d2e*/ 	.byte	0xff
	.zero		1


	//   ....[196]....
        /*0d30*/ 	.word	0x00008c90
        /*0d34*/ 	.word	0x00000000
        /*0d38*/ 	.word	0x00000000
        /*0d3c*/ 	.short	0x010a
        /*0d3e*/ 	.byte	0xff
	.zero		1


	//   ....[197]....
        /*0d40*/ 	.word	0x00008cf0
        /*0d44*/ 	.word	0x00000000
        /*0d48*/ 	.word	0x00000000
        /*0d4c*/ 	.short	0x010a
        /*0d4e*/ 	.byte	0xff
	.zero		1


	//   ....[198]....
        /*0d50*/ 	.word	0x00008d50
        /*0d54*/ 	.word	0x00000000
        /*0d58*/ 	.word	0x00000000
        /*0d5c*/ 	.short	0x010a
        /*0d5e*/ 	.byte	0xff
	.zero		1


	//   ....[199]....
        /*0d60*/ 	.word	0x00008db0
        /*0d64*/ 	.word	0x00000000
        /*0d68*/ 	.word	0x00000000
        /*0d6c*/ 	.short	0x010a
        /*0d6e*/ 	.byte	0xff
	.zero		1


	//   ....[200]....
        /*0d70*/ 	.word	0x00008e10
        /*0d74*/ 	.word	0x00000000
        /*0d78*/ 	.word	0x00000000
        /*0d7c*/ 	.short	0x010a
        /*0d7e*/ 	.byte	0xff
	.zero		1


	//   ....[201]....
        /*0d80*/ 	.word	0x00008e70
        /*0d84*/ 	.word	0x00000000
        /*0d88*/ 	.word	0x00000000
        /*0d8c*/ 	.short	0x010a
        /*0d8e*/ 	.byte	0xff
	.zero		1


	//   ....[202]....
        /*0d90*/ 	.word	0x00008ed0
        /*0d94*/ 	.word	0x00000000
        /*0d98*/ 	.word	0x00000000
        /*0d9c*/ 	.short	0x010a
        /*0d9e*/ 	.byte	0xff
	.zero		1


	//   ....[203]....
        /*0da0*/ 	.word	0x00008f30
        /*0da4*/ 	.word	0x00000000
        /*0da8*/ 	.word	0x00000000
        /*0dac*/ 	.short	0x010a
        /*0dae*/ 	.byte	0xff
	.zero		1


	//   ....[204]....
        /*0db0*/ 	.word	0x00008f90
        /*0db4*/ 	.word	0x00000000
        /*0db8*/ 	.word	0x00000000
        /*0dbc*/ 	.short	0x010a
        /*0dbe*/ 	.byte	0xff
	.zero		1


	//   ....[205]....
        /*0dc0*/ 	.word	0x00008ff0
        /*0dc4*/ 	.word	0x00000000
        /*0dc8*/ 	.word	0x00000000
        /*0dcc*/ 	.short	0x010a
        /*0dce*/ 	.byte	0xff
	.zero		1


	//   ....[206]....
        /*0dd0*/ 	.word	0x00009050
        /*0dd4*/ 	.word	0x00000000
        /*0dd8*/ 	.word	0x00000000
        /*0ddc*/ 	.short	0x010a
        /*0dde*/ 	.byte	0xff
	.zero		1


	//   ....[207]....
        /*0de0*/ 	.word	0x000090b0
        /*0de4*/ 	.word	0x00000000
        /*0de8*/ 	.word	0x00000000
        /*0dec*/ 	.short	0x010a
        /*0dee*/ 	.byte	0xff
	.zero		1


	//   ....[208]....
        /*0df0*/ 	.word	0x00009110
        /*0df4*/ 	.word	0x00000000
        /*0df8*/ 	.word	0x00000000
        /*0dfc*/ 	.short	0x010a
        /*0dfe*/ 	.byte	0xff
	.zero		1


	//   ....[209]....
        /*0e00*/ 	.word	0x00009170
        /*0e04*/ 	.word	0x00000000
        /*0e08*/ 	.word	0x00000000
        /*0e0c*/ 	.short	0x010a
        /*0e0e*/ 	.byte	0xff
	.zero		1


	//   ....[210]....
        /*0e10*/ 	.word	0x000091d0
        /*0e14*/ 	.word	0x00000000
        /*0e18*/ 	.word	0x00000000
        /*0e1c*/ 	.short	0x010a
        /*0e1e*/ 	.byte	0xff
	.zero		1


	//   ....[211]....
        /*0e20*/ 	.word	0x00009230
        /*0e24*/ 	.word	0x00000000
        /*0e28*/ 	.word	0x00000000
        /*0e2c*/ 	.short	0x010a
        /*0e2e*/ 	.byte	0xff
	.zero		1


	//   ....[212]....
        /*0e30*/ 	.word	0x00009290
        /*0e34*/ 	.word	0x00000000
        /*0e38*/ 	.word	0x00000000
        /*0e3c*/ 	.short	0x010a
        /*0e3e*/ 	.byte	0xff
	.zero		1


	//   ....[213]....
        /*0e40*/ 	.word	0x000092e0
        /*0e44*/ 	.word	0x00000000
        /*0e48*/ 	.word	0x000002b0
        /*0e4c*/ 	.short	0x010a
        /*0e4e*/ 	.byte	0xff
	.zero		1


	//   ....[214]....
        /*0e50*/ 	.word	0x00009340
        /*0e54*/ 	.word	0x00000000
        /*0e58*/ 	.word	0x00000260
        /*0e5c*/ 	.short	0x010a
        /*0e5e*/ 	.byte	0xff
	.zero		1


	//   ....[215]....
        /*0e60*/ 	.word	0x00009390
        /*0e64*/ 	.word	0x00000000
        /*0e68*/ 	.word	0x00000250
        /*0e6c*/ 	.short	0x010a
        /*0e6e*/ 	.byte	0xff
	.zero		1


	//   ....[216]....
        /*0e70*/ 	.word	0x000093f0
        /*0e74*/ 	.word	0x00000000
        /*0e78*/ 	.word	0x00000260
        /*0e7c*/ 	.short	0x010a
        /*0e7e*/ 	.byte	0xff
	.zero		1


	//   ....[217]....
        /*0e80*/ 	.word	0x00009440
        /*0e84*/ 	.word	0x00000000
        /*0e88*/ 	.word	0x00000250
        /*0e8c*/ 	.short	0x010a
        /*0e8e*/ 	.byte	0xff
	.zero		1


	//   ....[218]....
        /*0e90*/ 	.word	0x000094a0
        /*0e94*/ 	.word	0x00000003
        /*0e98*/ 	.word	0x00000290
        /*0e9c*/ 	.short	0x010a
        /*0e9e*/ 	.byte	0xff
	.zero		1


	//   ....[219]....
        /*0ea0*/ 	.word	0x00009500
        /*0ea4*/ 	.word	0x00000000
        /*0ea8*/ 	.word	0x00000000
        /*0eac*/ 	.short	0x010a
        /*0eae*/ 	.byte	0xff
	.zero		1


	//   ....[220]....
        /*0eb0*/ 	.word	0x00009560
        /*0eb4*/ 	.word	0x00000000
        /*0eb8*/ 	.word	0x00000000
        /*0ebc*/ 	.short	0x010a
        /*0ebe*/ 	.byte	0xff
	.zero		1


	//   ....[221]....
        /*0ec0*/ 	.word	0x000095c0
        /*0ec4*/ 	.word	0x00000000
        /*0ec8*/ 	.word	0x00000000
        /*0ecc*/ 	.short	0x010a
        /*0ece*/ 	.byte	0xff
	.zero		1


	//   ....[222]....
        /*0ed0*/ 	.word	0x00009620
        /*0ed4*/ 	.word	0x00000000
        /*0ed8*/ 	.word	0x00000000
        /*0edc*/ 	.short	0x010a
        /*0ede*/ 	.byte	0xff
	.zero		1


	//   ....[223]....
        /*0ee0*/ 	.word	0x00009680
        /*0ee4*/ 	.word	0x00000000
        /*0ee8*/ 	.word	0x00000000
        /*0eec*/ 	.short	0x010a
        /*0eee*/ 	.byte	0xff
	.zero		1


	//   ....[224]....
        /*0ef0*/ 	.word	0x000096d0
        /*0ef4*/ 	.word	0x00000000
        /*0ef8*/ 	.word	0x00000250
        /*0efc*/ 	.short	0x010a
        /*0efe*/ 	.byte	0xff
	.zero		1


	//   ....[225]....
        /*0f00*/ 	.word	0x00009730
        /*0f04*/ 	.word	0x00000000
        /*0f08*/ 	.word	0x00000248
        /*0f0c*/ 	.short	0x010a
        /*0f0e*/ 	.byte	0xff
	.zero		1


	//   ....[226]....
        /*0f10*/ 	.word	0x00009790
        /*0f14*/ 	.word	0x00000003
        /*0f18*/ 	.word	0x00000230
        /*0f1c*/ 	.short	0x010a
        /*0f1e*/ 	.byte	0xff
	.zero		1


	//   ....[227]....
        /*0f20*/ 	.word	0x000097f0
        /*0f24*/ 	.word	0x00000003
        /*0f28*/ 	.word	0x00000238
        /*0f2c*/ 	.short	0x010a
        /*0f2e*/ 	.byte	0xff
	.zero		1


	//   ....[228]....
        /*0f30*/ 	.word	0x00009850
        /*0f34*/ 	.word	0x00000000
        /*0f38*/ 	.word	0x00000230
        /*0f3c*/ 	.short	0x010a
        /*0f3e*/ 	.byte	0xff
	.zero		1


	//   ....[229]....
        /*0f40*/ 	.word	0x000098a0
        /*0f44*/ 	.word	0x00000000
        /*0f48*/ 	.word	0x00000250
        /*0f4c*/ 	.short	0x010a
        /*0f4e*/ 	.byte	0xff
	.zero		1


	//   ....[230]....
        /*0f50*/ 	.word	0x000098f0
        /*0f54*/ 	.word	0x00000000
        /*0f58*/ 	.word	0x00000220
        /*0f5c*/ 	.short	0x010a
        /*0f5e*/ 	.byte	0xff
	.zero		1


	//   ....[231]....
        /*0f60*/ 	.word	0x00009940
        /*0f64*/ 	.word	0x00000071
        /*0f68*/ 	.word	0x00000270
        /*0f6c*/ 	.short	0x010a
        /*0f6e*/ 	.byte	0xff
	.zero		1


	//   ....[232]....
        /*0f70*/ 	.word	0x00009990
        /*0f74*/ 	.word	0x00000020
        /*0f78*/ 	.word	0x00000220
        /*0f7c*/ 	.short	0x010a
        /*0f7e*/ 	.byte	0xff
	.zero		1


	//----- nvinfo : EIATTR_NUM_MBARRIERS
	.align		4
.L_47:
        /*0f80*/ 	.byte	0x03, 0x38
        /*0f82*/ 	.short	0x005a


	//----- nvinfo : EIATTR_EXIT_INSTR_OFFSETS
	.align		4
        /*0f84*/ 	.byte	0x04, 0x1c
        /*0f86*/ 	.short	(.L_49 - .L_48)


	//   ....[0]....
.L_48:
        /*0f88*/ 	.word	0x000039a0


	//   ....[1]....
        /*0f8c*/ 	.word	0x00003e90


	//   ....[2]....
        /*0f90*/ 	.word	0x00003ef0


	//   ....[3]....
        /*0f94*/ 	.word	0x00004d00


	//   ....[4]....
        /*0f98*/ 	.word	0x00005a10


	//   ....[5]....
        /*0f9c*/ 	.word	0x00005a50


	//   ....[6]....
        /*0fa0*/ 	.word	0x00008510


	//----- nvinfo : EIATTR_MAX_THREADS
	.align		4
.L_49:
        /*0fa4*/ 	.byte	0x04, 0x05
        /*0fa6*/ 	.short	(.L_51 - .L_50)
.L_50:
        /*0fa8*/ 	.word	0x00000100
        /*0fac*/ 	.word	0x00000001
        /*0fb0*/ 	.word	0x00000001


	//----- nvinfo : EIATTR_CRS_STACK_SIZE
	.align		4
.L_51:
        /*0fb4*/ 	.byte	0x04, 0x1e
        /*0fb6*/ 	.short	(.L_53 - .L_52)
.L_52:
        /*0fb8*/ 	.word	0x00000000


	//----- nvinfo : EIATTR_CBANK_PARAM_SIZE
	.align		4
.L_53:
        /*0fbc*/ 	.byte	0x03, 0x19
        /*0fbe*/ 	.short	0x0800


	//----- nvinfo : EIATTR_PARAM_CBANK
	.align		4
        /*0fc0*/ 	.byte	0x04, 0x0a
        /*0fc2*/ 	.short	(.L_55 - .L_54)
	.align		4
.L_54:
        /*0fc4*/ 	.word	index@(.nv.constant0._ZN7cutlass13device_kernelINS_4gemm6kernel13GemmUniversalIN4cute5tupleIJiiiiEEENS1_10collective13CollectiveMmaINS1_35MainloopSm100TmaUmmaWarpSpecializedILi34ELi2ELi4ENS5_IJNS4_1CILi1EEESB_SB_EEEEENS5_IJNSA_ILi64EEENSA_ILi128EEENSA_ILi32EEEEEENS_12float_e4m3_tENS5_IJSB_llEEENS_12float_e5m2_tENS5_IJlSB_lEEENS4_8TiledMMAINS4_8MMA_AtomIJNS4_10MMA_TraitsINS4_19SM100_MMA_F8F6F4_SSEJSI_SK_fSE_SF_NS4_17integral_constantINS4_4UMMA5MajorELSS_1EEENSQ_ISS_LSS_0EEENSQ_INSR_7ScaleInELSV_0EEESW_EEEEEENS4_6LayoutISC_NS5_IJNSA_ILi0EEES10_S10_EEEEENS5_IJNS4_10UnderscoreES13_S13_EEEEENS4_13SM90_TMA_LOADENS4_14ComposedLayoutINS4_7SwizzleILi2ELi4ELi3EEENS4_18smem_ptr_flag_bitsILi8EEENSZ_INS5_IJSE_NSA_ILi8EEEEEENS5_IJSB_SE_EEEEEEEvNS4_8identityES16_NS17_INS18_ILi1ELi4ELi3EEES1B_NSZ_INS5_IJS1C_SG_EEENS5_IJSG_SB_EEEEEEEvS1H_EENS_8epilogue10collective18CollectiveEpilogueINS1O_23Sm100TmaWarpSpecializedILi2ELi2ELi32ELb0ELb0EEEJSH_NS5_IJNSZ_ISE_SB_EES1T_EEESI_SL_SI_SL_NS1O_6fusion15FusionCallbacksIS1S_NS1V_17LinearCombinationISI_fSI_fLNS_15FloatRoundStyleE2EEESH_S1U_JEEENS4_5SM1004TMEM4LOAD26SM100_TMEM_LOAD_16dp32b32xES16_NS17_IS19_S1B_NSZ_INS5_IJS1C_SE_EEENS5_IJSE_SB_EEEEEEENS4_39AutoVectorizingCopyWithAssumedAlignmentILi128EEENS4_14SM90_TMA_STOREES28_S2A_S2A_EEEvvEEEEvNT_6ParamsE)
        /*0fc8*/ 	.short	0x0380
        /*0fca*/ 	.short	0x0800


	//----- nvinfo : EIATTR_SW_WAR
	.align		4
.L_55:
        /*0fcc*/ 	.byte	0x04, 0x36
        /*0fce*/ 	.short	(.L_57 - .L_56)
.L_56:
        /*0fd0*/ 	.word	0x00000008
.L_57:


//--------------------- .nv.callgraph             --------------------------
	.section	.nv.callgraph,"",@"SHT_CUDA_CALLGRAPH"
	.align	4
	.sectionentsize	8
	.align		4
        /*0000*/ 	.word	0x00000000
	.align		4
        /*0004*/ 	.word	0xffffffff
	.align		4
        /*0008*/ 	.word	index@(_ZN7cutlass13device_kernelINS_4gemm6kernel13GemmUniversalIN4cute5tupleIJiiiiEEENS1_10collective13CollectiveMmaINS1_35MainloopSm100TmaUmmaWarpSpecializedILi34ELi2ELi4ENS5_IJNS4_1CILi1EEESB_SB_EEEEENS5_IJNSA_ILi64EEENSA_ILi128EEENSA_ILi32EEEEEENS_12float_e4m3_tENS5_IJSB_llEEENS_12float_e5m2_tENS5_IJlSB_lEEENS4_8TiledMMAINS4_8MMA_AtomIJNS4_10MMA_TraitsINS4_19SM100_MMA_F8F6F4_SSEJSI_SK_fSE_SF_NS4_17integral_constantINS4_4UMMA5MajorELSS_1EEENSQ_ISS_LSS_0EEENSQ_INSR_7ScaleInELSV_0EEESW_EEEEEENS4_6LayoutISC_NS5_IJNSA_ILi0EEES10_S10_EEEEENS5_IJNS4_10UnderscoreES13_S13_EEEEENS4_13SM90_TMA_LOADENS4_14ComposedLayoutINS4_7SwizzleILi2ELi4ELi3EEENS4_18smem_ptr_flag_bitsILi8EEENSZ_INS5_IJSE_NSA_ILi8EEEEEENS5_IJSB_SE_EEEEEEEvNS4_8identityES16_NS17_INS18_ILi1ELi4ELi3EEES1B_NSZ_INS5_IJS1C_SG_EEENS5_IJSG_SB_EEEEEEEvS1H_EENS_8epilogue10collective18CollectiveEpilogueINS1O_23Sm100TmaWarpSpecializedILi2ELi2ELi32ELb0ELb0EEEJSH_NS5_IJNSZ_ISE_SB_EES1T_EEESI_SL_SI_SL_NS1O_6fusion15FusionCallbacksIS1S_NS1V_17LinearCombinationISI_fSI_fLNS_15FloatRoundStyleE2EEESH_S1U_JEEENS4_5SM1004TMEM4LOAD26SM100_TMEM_LOAD_16dp32b32xES16_NS17_IS19_S1B_NSZ_INS5_IJS1C_SE_EEENS5_IJSE_SB_EEEEEEENS4_39AutoVectorizingCopyWithAssumedAlignmentILi128EEENS4_14SM90_TMA_STOREES28_S2A_S2A_EEEvvEEEEvNT_6ParamsE)
	.align		4
        /*000c*/ 	.word	index@(__assertfail)
	.align		4
        /*0010*/ 	.word	0x00000000
	.align		4
        /*0014*/ 	.word	0xfffffffe
	.align		4
        /*0018*/ 	.word	0x00000000
	.align		4
        /*001c*/ 	.word	0xfffffffd
	.align		4
        /*0020*/ 	.word	0x00000000
	.align		4
        /*0024*/ 	.word	0xfffffffc


//--------------------- .nv.constant4             --------------------------
	.section	.nv.constant4,"a",@progbits
	.align	8
	.align		8
.nv.constant4:
        /*0000*/ 	.dword	__assertfail
	.align		8
        /*0008*/ 	.dword	__unnamed_1
	.align		8
        /*0010*/ 	.dword	__unnamed_2
	.align		8
        /*0018*/ 	.dword	_ZN40_INTERNAL_f3764127_4_k_cu_df3830e2_346974cuda3std3__45__cpo5beginE
	.align		8
        /*0020*/ 	.dword	_ZN40_INTERNAL_f3764127_4_k_cu_df3830e2_346974cuda3std3__45__cpo3endE
	.align		8
        /*0028*/ 	.dword	_ZN40_INTERNAL_f3764127_4_k_cu_df3830e2_346974cuda3std3__45__cpo6cbeginE
	.align		8
        /*0030*/ 	.dword	_ZN40_INTERNAL_f3764127_4_k_cu_df3830e2_346974cuda3std3__45__cpo4cendE
	.align		8
        /*0038*/ 	.dword	_ZN40_INTERNAL_f3764127_4_k_cu_df3830e2_346974cuda3std3__442_GLOBAL__N__f3764127_4_k_cu_df3830e2_346976ignoreE
	.align		8
        /*0040*/ 	.dword	_ZN40_INTERNAL_f3764127_4_k_cu_df3830e2_346974cuda3std3__419piecewise_constructE
	.align		8
        /*0048*/ 	.dword	_ZN40_INTERNAL_f3764127_4_k_cu_df3830e2_346974cuda3std3__48in_placeE
	.align		8
        /*0050*/ 	.dword	_ZN40_INTERNAL_f3764127_4_k_cu_df3830e2_346974cuda3std6ranges3__45__cpo4swapE
	.align		8
        /*0058*/ 	.dword	_ZN40_INTERNAL_f3764127_4_k_cu_df3830e2_346974cuda3std6ranges3__45__cpo9iter_moveE
	.align		8
        /*0060*/ 	.dword	_ZN40_INTERNAL_f3764127_4_k_cu_df3830e2_346974cute7productE
	.align		8
        /*0068*/ 	.dword	_ZN40_INTERNAL_f3764127_4_k_cu_df3830e2_346974cute1_E
	.align		8
        /*0070*/ 	.dword	$str$25
	.align		8
        /*0078*/ 	.dword	$str$26
	.align		8
        /*0080*/ 	.dword	$str$27
	.align		8
        /*0088*/ 	.dword	$str$28


//--------------------- .text._ZN7cutlass13device_kernelINS_4gemm6kernel13GemmUniversalIN4cute5tupleIJiiiiEEENS1_10collective13CollectiveMmaINS1_35MainloopSm100TmaUmmaWarpSpecializedILi34ELi2ELi4ENS5_IJNS4_1CILi1EEESB_SB_EEEEENS5_IJNSA_ILi64EEENSA_ILi128EEENSA_ILi32EEEEEENS_12float_e4m3_tENS5_IJSB_llEEENS_12float_e5m2_tENS5_IJlSB_lEEENS4_8TiledMMAINS4_8MMA_AtomIJNS4_10MMA_TraitsINS4_19SM100_MMA_F8F6F4_SSEJSI_SK_fSE_SF_NS4_17integral_constantINS4_4UMMA5MajorELSS_1EEENSQ_ISS_LSS_0EEENSQ_INSR_7ScaleInELSV_0EEESW_EEEEEENS4_6LayoutISC_NS5_IJNSA_ILi0EEES10_S10_EEEEENS5_IJNS4_10UnderscoreES13_S13_EEEEENS4_13SM90_TMA_LOADENS4_14ComposedLayoutINS4_7SwizzleILi2ELi4ELi3EEENS4_18smem_ptr_flag_bitsILi8EEENSZ_INS5_IJSE_NSA_ILi8EEEEEENS5_IJSB_SE_EEEEEEEvNS4_8identityES16_NS17_INS18_ILi1ELi4ELi3EEES1B_NSZ_INS5_IJS1C_SG_EEENS5_IJSG_SB_EEEEEEEvS1H_EENS_8epilogue10collective18CollectiveEpilogueINS1O_23Sm100TmaWarpSpecializedILi2ELi2ELi32ELb0ELb0EEEJSH_NS5_IJNSZ_ISE_SB_EES1T_EEESI_SL_SI_SL_NS1O_6fusion15FusionCallbacksIS1S_NS1V_17LinearCombinationISI_fSI_fLNS_15FloatRoundStyleE2EEESH_S1U_JEEENS4_5SM1004TMEM4LOAD26SM100_TMEM_LOAD_16dp32b32xES16_NS17_IS19_S1B_NSZ_INS5_IJS1C_SE_EEENS5_IJSE_SB_EEEEEEENS4_39AutoVectorizingCopyWithAssumedAlignmentILi128EEENS4_14SM90_TMA_STOREES28_S2A_S2A_EEEvvEEEEvNT_6ParamsE --------------------------
	.section	.text._ZN7cutlass13device_kernelINS_4gemm6kernel13GemmUniversalIN4cute5tupleIJiiiiEEENS1_10collective13CollectiveMmaINS1_35MainloopSm100TmaUmmaWarpSpecializedILi34ELi2ELi4ENS5_IJNS4_1CILi1EEESB_SB_EEEEENS5_IJNSA_ILi64EEENSA_ILi128EEENSA_ILi32EEEEEENS_12float_e4m3_tENS5_IJSB_llEEENS_12float_e5m2_tENS5_IJlSB_lEEENS4_8TiledMMAINS4_8MMA_AtomIJNS4_10MMA_TraitsINS4_19SM100_MMA_F8F6F4_SSEJSI_SK_fSE_SF_NS4_17integral_constantINS4_4UMMA5MajorELSS_1EEENSQ_ISS_LSS_0EEENSQ_INSR_7ScaleInELSV_0EEESW_EEEEEENS4_6LayoutISC_NS5_IJNSA_ILi0EEES10_S10_EEEEENS5_IJNS4_10UnderscoreES13_S13_EEEEENS4_13SM90_TMA_LOADENS4_14ComposedLayoutINS4_7SwizzleILi2ELi4ELi3EEENS4_18smem_ptr_flag_bitsILi8EEENSZ_INS5_IJSE_NSA_ILi8EEEEEENS5_IJSB_SE_EEEEEEEvNS4_8identityES16_NS17_INS18_ILi1ELi4ELi3EEES1B_NSZ_INS5_IJS1C_SG_EEENS5_IJSG_SB_EEEEEEEvS1H_EENS_8epilogue10collective18CollectiveEpilogueINS1O_23Sm100TmaWarpSpecializedILi2ELi2ELi32ELb0ELb0EEEJSH_NS5_IJNSZ_ISE_SB_EES1T_EEESI_SL_SI_SL_NS1O_6fusion15FusionCallbacksIS1S_NS1V_17LinearCombinationISI_fSI_fLNS_15FloatRoundStyleE2EEESH_S1U_JEEENS4_5SM1004TMEM4LOAD26SM100_TMEM_LOAD_16dp32b32xES16_NS17_IS19_S1B_NSZ_INS5_IJS1C_SE_EEENS5_IJSE_SB_EEEEEEENS4_39AutoVectorizingCopyWithAssumedAlignmentILi128EEENS4_14SM90_TMA_STOREES28_S2A_S2A_EEEvvEEEEvNT_6ParamsE,"ax",@progbits
	.align	128
.text._ZN7cutlass13device_kernelINS_4gemm6kernel13GemmUniversalIN4cute5tupleIJiiiiEEENS1_10collective13CollectiveMmaINS1_35MainloopSm100TmaUmmaWarpSpecializedILi34ELi2ELi4ENS5_IJNS4_1CILi1EEESB_SB_EEEEENS5_IJNSA_ILi64EEENSA_ILi128EEENSA_ILi32EEEEEENS_12float_e4m3_tENS5_IJSB_llEEENS_12float_e5m2_tENS5_IJlSB_lEEENS4_8TiledMMAINS4_8MMA_AtomIJNS4_10MMA_TraitsINS4_19SM100_MMA_F8F6F4_SSEJSI_SK_fSE_SF_NS4_17integral_constantINS4_4UMMA5MajorELSS_1EEENSQ_ISS_LSS_0EEENSQ_INSR_7ScaleInELSV_0EEESW_EEEEEENS4_6LayoutISC_NS5_IJNSA_ILi0EEES10_S10_EEEEENS5_IJNS4_10UnderscoreES13_S13_EEEEENS4_13SM90_TMA_LOADENS4_14ComposedLayoutINS4_7SwizzleILi2ELi4ELi3EEENS4_18smem_ptr_flag_bitsILi8EEENSZ_INS5_IJSE_NSA_ILi8EEEEEENS5_IJSB_SE_EEEEEEEvNS4_8identityES16_NS17_INS18_ILi1ELi4ELi3EEES1B_NSZ_INS5_IJS1C_SG_EEENS5_IJSG_SB_EEEEEEEvS1H_EENS_8epilogue10collective18CollectiveEpilogueINS1O_23Sm100TmaWarpSpecializedILi2ELi2ELi32ELb0ELb0EEEJSH_NS5_IJNSZ_ISE_SB_EES1T_EEESI_SL_SI_SL_NS1O_6fusion15FusionCallbacksIS1S_NS1V_17LinearCombinationISI_fSI_fLNS_15FloatRoundStyleE2EEESH_S1U_JEEENS4_5SM1004TMEM4LOAD26SM100_TMEM_LOAD_16dp32b32xES16_NS17_IS19_S1B_NSZ_INS5_IJS1C_SE_EEENS5_IJSE_SB_EEEEEEENS4_39AutoVectorizingCopyWithAssumedAlignmentILi128EEENS4_14SM90_TMA_STOREES28_S2A_S2A_EEEvvEEEEvNT_6ParamsE:
        .type           _ZN7cutlass13device_kernelINS_4gemm6kernel13GemmUniversalIN4cute5tupleIJiiiiEEENS1_10collective13CollectiveMmaINS1_35MainloopSm100TmaUmmaWarpSpecializedILi34ELi2ELi4ENS5_IJNS4_1CILi1EEESB_SB_EEEEENS5_IJNSA_ILi64EEENSA_ILi128EEENSA_ILi32EEEEEENS_12float_e4m3_tENS5_IJSB_llEEENS_12float_e5m2_tENS5_IJlSB_lEEENS4_8TiledMMAINS4_8MMA_AtomIJNS4_10MMA_TraitsINS4_19SM100_MMA_F8F6F4_SSEJSI_SK_fSE_SF_NS4_17integral_constantINS4_4UMMA5MajorELSS_1EEENSQ_ISS_LSS_0EEENSQ_INSR_7ScaleInELSV_0EEESW_EEEEEENS4_6LayoutISC_NS5_IJNSA_ILi0EEES10_S10_EEEEENS5_IJNS4_10UnderscoreES13_S13_EEEEENS4_13SM90_TMA_LOADENS4_14ComposedLayoutINS4_7SwizzleILi2ELi4ELi3EEENS4_18smem_ptr_flag_bitsILi8EEENSZ_INS5_IJSE_NSA_ILi8EEEEEENS5_IJSB_SE_EEEEEEEvNS4_8identityES16_NS17_INS18_ILi1ELi4ELi3EEES1B_NSZ_INS5_IJS1C_SG_EEENS5_IJSG_SB_EEEEEEEvS1H_EENS_8epilogue10collective18CollectiveEpilogueINS1O_23Sm100TmaWarpSpecializedILi2ELi2ELi32ELb0ELb0EEEJSH_NS5_IJNSZ_ISE_SB_EES1T_EEESI_SL_SI_SL_NS1O_6fusion15FusionCallbacksIS1S_NS1V_17LinearCombinationISI_fSI_fLNS_15FloatRoundStyleE2EEESH_S1U_JEEENS4_5SM1004TMEM4LOAD26SM100_TMEM_LOAD_16dp32b32xES16_NS17_IS19_S1B_NSZ_INS5_IJS1C_SE_EEENS5_IJSE_SB_EEEEEEENS4_39AutoVectorizingCopyWithAssumedAlignmentILi128EEENS4_14SM90_TMA_STOREES28_S2A_S2A_EEEvvEEEEvNT_6ParamsE,@function
        .size           _ZN7cutlass13device_kernelINS_4gemm6kernel13GemmUniversalIN4cute5tupleIJiiiiEEENS1_10collective13CollectiveMmaINS1_35MainloopSm100TmaUmmaWarpSpecializedILi34ELi2ELi4ENS5_IJNS4_1CILi1EEESB_SB_EEEEENS5_IJNSA_ILi64EEENSA_ILi128EEENSA_ILi32EEEEEENS_12float_e4m3_tENS5_IJSB_llEEENS_12float_e5m2_tENS5_IJlSB_lEEENS4_8TiledMMAINS4_8MMA_AtomIJNS4_10MMA_TraitsINS4_19SM100_MMA_F8F6F4_SSEJSI_SK_fSE_SF_NS4_17integral_constantINS4_4UMMA5MajorELSS_1EEENSQ_ISS_LSS_0EEENSQ_INSR_7ScaleInELSV_0EEESW_EEEEEENS4_6LayoutISC_NS5_IJNSA_ILi0EEES10_S10_EEEEENS5_IJNS4_10UnderscoreES13_S13_EEEEENS4_13SM90_TMA_LOADENS4_14ComposedLayoutINS4_7SwizzleILi2ELi4ELi3EEENS4_18smem_ptr_flag_bitsILi8EEENSZ_INS5_IJSE_NSA_ILi8EEEEEENS5_IJSB_SE_EEEEEEEvNS4_8identityES16_NS17_INS18_ILi1ELi4ELi3EEES1B_NSZ_INS5_IJS1C_SG_EEENS5_IJSG_SB_EEEEEEEvS1H_EENS_8epilogue10collective18CollectiveEpilogueINS1O_23Sm100TmaWarpSpecializedILi2ELi2ELi32ELb0ELb0EEEJSH_NS5_IJNSZ_ISE_SB_EES1T_EEESI_SL_SI_SL_NS1O_6fusion15FusionCallbacksIS1S_NS1V_17LinearCombinationISI_fSI_fLNS_15FloatRoundStyleE2EEESH_S1U_JEEENS4_5SM1004TMEM4LOAD26SM100_TMEM_LOAD_16dp32b32xES16_NS17_IS19_S1B_NSZ_INS5_IJS1C_SE_EEENS5_IJSE_SB_EEEEEEENS4_39AutoVectorizingCopyWithAssumedAlignmentILi128EEENS4_14SM90_TMA_STOREES28_S2A_S2A_EEEvvEEEEvNT_6ParamsE,(.L_x_233 - _ZN7cutlass13device_kernelINS_4gemm6kernel13GemmUniversalIN4cute5tupleIJiiiiEEENS1_10collective13CollectiveMmaINS1_35MainloopSm100TmaUmmaWarpSpecializedILi34ELi2ELi4ENS5_IJNS4_1CILi1EEESB_SB_EEEEENS5_IJNSA_ILi64EEENSA_ILi128EEENSA_ILi32EEEEEENS_12float_e4m3_tENS5_IJSB_llEEENS_12float_e5m2_tENS5_IJlSB_lEEENS4_8TiledMMAINS4_8MMA_AtomIJNS4_10MMA_TraitsINS4_19SM100_MMA_F8F6F4_SSEJSI_SK_fSE_SF_NS4_17integral_constantINS4_4UMMA5MajorELSS_1EEENSQ_ISS_LSS_0EEENSQ_INSR_7ScaleInELSV_0EEESW_EEEEEENS4_6LayoutISC_NS5_IJNSA_ILi0EEES10_S10_EEEEENS5_IJNS4_10UnderscoreES13_S13_EEEEENS4_13SM90_TMA_LOADENS4_14ComposedLayoutINS4_7SwizzleILi2ELi4ELi3EEENS4_18smem_ptr_flag_bitsILi8EEENSZ_INS5_IJSE_NSA_ILi8EEEEEENS5_IJSB_SE_EEEEEEEvNS4_8identityES16_NS17_INS18_ILi1ELi4ELi3EEES1B_NSZ_INS5_IJS1C_SG_EEENS5_IJSG_SB_EEEEEEEvS1H_EENS_8epilogue10collective18CollectiveEpilogueINS1O_23Sm100TmaWarpSpecializedILi2ELi2ELi32ELb0ELb0EEEJSH_NS5_IJNSZ_ISE_SB_EES1T_EEESI_SL_SI_SL_NS1O_6fusion15FusionCallbacksIS1S_NS1V_17LinearCombinationISI_fSI_fLNS_15FloatRoundStyleE2EEESH_S1U_JEEENS4_5SM1004TMEM4LOAD26SM100_TMEM_LOAD_16dp32b32xES16_NS17_IS19_S1B_NSZ_INS5_IJS1C_SE_EEENS5_IJSE_SB_EEEEEEENS4_39AutoVectorizingCopyWithAssumedAlignmentILi128EEENS4_14SM90_TMA_STOREES28_S2A_S2A_EEEvvEEEEvNT_6ParamsE)
        .other          _ZN7cutlass13device_kernelINS_4gemm6kernel13GemmUniversalIN4cute5tupleIJiiiiEEENS1_10collective13CollectiveMmaINS1_35MainloopSm100TmaUmmaWarpSpecializedILi34ELi2ELi4ENS5_IJNS4_1CILi1EEESB_SB_EEEEENS5_IJNSA_ILi64EEENSA_ILi128EEENSA_ILi32EEEEEENS_12float_e4m3_tENS5_IJSB_llEEENS_12float_e5m2_tENS5_IJlSB_lEEENS4_8TiledMMAINS4_8MMA_AtomIJNS4_10MMA_TraitsINS4_19SM100_MMA_F8F6F4_SSEJSI_SK_fSE_SF_NS4_17integral_constantINS4_4UMMA5MajorELSS_1EEENSQ_ISS_LSS_0EEENSQ_INSR_7ScaleInELSV_0EEESW_EEEEEENS4_6LayoutISC_NS5_IJNSA_ILi0EEES10_S10_EEEEENS5_IJNS4_10UnderscoreES13_S13_EEEEENS4_13SM90_TMA_LOADENS4_14ComposedLayoutINS4_7SwizzleILi2ELi4ELi3EEENS4_18smem_ptr_flag_bitsILi8EEENSZ_INS5_IJSE_NSA_ILi8EEEEEENS5_IJSB_SE_EEEEEEEvNS4_8identityES16_NS17_INS18_ILi1ELi4ELi3EEES1B_NSZ_INS5_IJS1C_SG_EEENS5_IJSG_SB_EEEEEEEvS1H_EENS_8epilogue10collective18CollectiveEpilogueINS1O_23Sm100TmaWarpSpecializedILi2ELi2ELi32ELb0ELb0EEEJSH_NS5_IJNSZ_ISE_SB_EES1T_EEESI_SL_SI_SL_NS1O_6fusion15FusionCallbacksIS1S_NS1V_17LinearCombinationISI_fSI_fLNS_15FloatRoundStyleE2EEESH_S1U_JEEENS4_5SM1004TMEM4LOAD26SM100_TMEM_LOAD_16dp32b32xES16_NS17_IS19_S1B_NSZ_INS5_IJS1C_SE_EEENS5_IJSE_SB_EEEEEEENS4_39AutoVectorizingCopyWithAssumedAlignmentILi128EEENS4_14SM90_TMA_STOREES28_S2A_S2A_EEEvvEEEEvNT_6ParamsE,@"STO_CUDA_ENTRY STV_DEFAULT"
_ZN7cutlass13device_kernelINS_4gemm6kernel13GemmUniversalIN4cute5tupleIJiiiiEEENS1_10collective13CollectiveMmaINS1_35MainloopSm100TmaUmmaWarpSpecializedILi34ELi2ELi4ENS5_IJNS4_1CILi1EEESB_SB_EEEEENS5_IJNSA_ILi64EEENSA_ILi128EEENSA_ILi32EEEEEENS_12float_e4m3_tENS5_IJSB_llEEENS_12float_e5m2_tENS5_IJlSB_lEEENS4_8TiledMMAINS4_8MMA_AtomIJNS4_10MMA_TraitsINS4_19SM100_MMA_F8F6F4_SSEJSI_SK_fSE_SF_NS4_17integral_constantINS4_4UMMA5MajorELSS_1EEENSQ_ISS_LSS_0EEENSQ_INSR_7ScaleInELSV_0EEESW_EEEEEENS4_6LayoutISC_NS5_IJNSA_ILi0EEES10_S10_EEEEENS5_IJNS4_10UnderscoreES13_S13_EEEEENS4_13SM90_TMA_LOADENS4_14ComposedLayoutINS4_7SwizzleILi2ELi4ELi3EEENS4_18smem_ptr_flag_bitsILi8EEENSZ_INS5_IJSE_NSA_ILi8EEEEEENS5_IJSB_SE_EEEEEEEvNS4_8identityES16_NS17_INS18_ILi1ELi4ELi3EEES1B_NSZ_INS5_IJS1C_SG_EEENS5_IJSG_SB_EEEEEEEvS1H_EENS_8epilogue10collective18CollectiveEpilogueINS1O_23Sm100TmaWarpSpecializedILi2ELi2ELi32ELb0ELb0EEEJSH_NS5_IJNSZ_ISE_SB_EES1T_EEESI_SL_SI_SL_NS1O_6fusion15FusionCallbacksIS1S_NS1V_17LinearCombinationISI_fSI_fLNS_15FloatRoundStyleE2EEESH_S1U_JEEENS4_5SM1004TMEM4LOAD26SM100_TMEM_LOAD_16dp32b32xES16_NS17_IS19_S1B_NSZ_INS5_IJS1C_SE_EEENS5_IJSE_SB_EEEEEEENS4_39AutoVectorizingCopyWithAssumedAlignmentILi128EEENS4_14SM90_TMA_STOREES28_S2A_S2A_EEEvvEEEEvNT_6ParamsE:
[----:B------:R-:W1:Y:S01]  /*0000*/  LDC R1, c[0x0][0x37c] ;  /* 0x0000df00ff017b82 */ /* 0x000e620000000800 */
[----:B------:R-:W2:Y:S01]  /*0010*/  S2R R108, SR_TID.X ;  /* 0x00000000006c7919 */ /* 0x000ea20000002100 */
[----:B------:R-:W3:Y:S01]  /*0020*/  LDCU.64 UR4, c[0x0][0x890] ;  /* 0x00011200ff0477ac */ /* 0x000ee20008000a00 */
[----:B------:R-:W-:Y:S02]  /*0030*/  PRMT R95, RZ, 0x7610, R95 ;  /* 0x00007610ff5f7816 */ /* 0x000fe4000000005f */
[----:B------:R-:W-:Y:S01]  /*0040*/  ELECT P5, URZ, PT ;  /* 0x0000000000ff782f */ /* 0x000fe200038a0000 */
[----:B------:R-:W4:Y:S01]  /*0050*/  LDCU.64 UR46, c[0x0][0x358] ;  /* 0x00006b00ff2e77ac */ /* 0x000f220008000a00 */
[----:B---3--:R-:W-:-:S04]  /*0060*/  UISETP.NE.U32.AND UP0, UPT, UR4, URZ, UPT ;  /* 0x000000ff0400728c */ /* 0x008fc8000bf05070 */
[----:B------:R-:W-:Y:S01]  /*0070*/  UISETP.NE.AND.EX UP0, UPT, UR5, URZ, UPT, UP0 ;  /* 0x000000ff0500728c */ /* 0x000fe2000bf05300 */
[----:B--2---:R-:W-:-:S05]  /*0080*/  SHF.R.U32.HI R101, RZ, 0x5, R108 ;  /* 0x00000005ff657819 */ /* 0x004fca000001166c */
[----:B------:R-:W2:Y:S02]  /*0090*/  SHFL.IDX PT, R0, R101, RZ, 0x1f ;  /* 0x00001fff65007589 */ /* 0x000ea400000e0000 */
[----:B--2---:R-:W-:Y:S01]  /*00a0*/  R2UR UR8, R0 ;  /* 0x00000000000872ca */ /* 0x004fe200000e0000 */
[----:B-1--4-:R-:W-:-:S14]  /*00b0*/  BRA.U UP0, `(.L_x_0) ;  /* 0x00000001002c7547 */ /* 0x012fdc000b800000 */
[----:B------:R-:W1:Y:S02]  /*00c0*/  LDCU.64 UR6, c[0x0][0x888] ;  /* 0x00011100ff0677ac */ /* 0x000e640008000a00 */
[----:B-1----:R-:W-:-:S04]  /*00d0*/  UISETP.NE.U32.AND UP0, UPT, UR6, URZ, UPT ;  /* 0x000000ff0600728c */ /* 0x002fc8000bf05070 */
[----:B------:R-:W-:-:S09]  /*00e0*/  UISETP.NE.AND.EX UP0, UPT, UR7, URZ, UPT, UP0 ;  /* 0x000000ff0700728c */ /* 0x000fd2000bf05300 */
[----:B------:R-:W-:Y:S05]  /*00f0*/  BRA.U !UP0, `(.L_x_1) ;  /* 0x0000000108107547 */ /* 0x000fea000b800000 */
[----:B------:R-:W1:Y:S02]  /*0100*/  LDC.64 R2, c[0x0][0x888] ;  /* 0x00022200ff027b82 */ /* 0x000e640000000a00 */
[----:B-1----:R1:W5:Y:S01]  /*0110*/  LDG.E R49, desc[UR46][R2.64] ;  /* 0x0000002e02317981 */ /* 0x002362000c1e1900 */
[----:B------:R-:W-:Y:S01]  /*0120*/  HFMA2 R95, -RZ, RZ, 0, 5.9604644775390625e-08 ;  /* 0x00000001ff5f7431 */ /* 0x000fe200000001ff */
[----:B------:R-:W-:Y:S05]  /*0130*/  BRA `(.L_x_0) ;  /* 0x00000000000c7947 */ /* 0x000fea0003800000 */
.L_x_1:
[----:B------:R-:W1:Y:S01]  /*0140*/  LDCU UR6, c[0x0][0x880] ;  /* 0x00011000ff0677ac */ /* 0x000e620008000800 */
[----:B------:R-:W-:Y:S01]  /*0150*/  HFMA2 R95, -RZ, RZ, 0, 5.9604644775390625e-08 ;  /* 0x00000001ff5f7431 */ /* 0x000fe200000001ff */
[----:B-1----:R-:W-:-:S07]  /*0160*/  MOV R49, UR6 ;  /* 0x0000000600317c02 */ /* 0x002fce0008000f00 */
.L_x_0:
[----:B------:R-:W2:Y:S02]  /*0170*/  LDCU.64 UR6, c[0x0][0x8b0] ;  /* 0x00011600ff0677ac */ /* 0x000ea40008000a00 */
[----:B--2---:R-:W-:-:S04]  /*0180*/  UISETP.NE.U32.AND UP0, UPT, UR6, URZ, UPT ;  /* 0x000000ff0600728c */ /* 0x004fc8000bf05070 */
[----:B------:R-:W-:-:S09]  /*0190*/  UISETP.NE.AND.EX UP0, UPT, UR7, URZ, UPT, UP0 ;  /* 0x000000ff0700728c */ /* 0x000fd2000bf05300 */
[----:B------:R-:W-:Y:S05]  /*01a0*/  BRA.U UP0, `(.L_x_2) ;  /* 0x0000000100247547 */ /* 0x000fea000b800000 */
[----:B------:R-:W2:Y:S02]  /*01b0*/  LDCU.64 UR6, c[0x0][0x8a8] ;  /* 0x00011500ff0677ac */ /* 0x000ea40008000a00 */
[----:B--2---:R-:W-:-:S04]  /*01c0*/  UISETP.NE.U32.AND UP0, UPT, UR6, URZ, UPT ;  /* 0x000000ff0600728c */ /* 0x004fc8000bf05070 */
[----:B------:R-:W-:-:S09]  /*01d0*/  UISETP.NE.AND.EX UP0, UPT, UR7, URZ, UPT, UP0 ;  /* 0x000000ff0700728c */ /* 0x000fd2000bf05300 */
[----:B------:R-:W-:Y:S05]  /*01e0*/  BRA.U !UP0, `(.L_x_3) ;  /* 0x00000001080c7547 */ /* 0x000fea000b800000 */
[----:B-1----:R-:W1:Y:S02]  /*01f0*/  LDC.64 R2, c[0x0][0x8a8] ;  /* 0x00022a00ff027b82 */ /* 0x002e640000000a00 */
[----:B-1----:R2:W5:Y:S01]  /*0200*/  LDG.E R47, desc[UR46][R2.64] ;  /* 0x0000002e022f7981 */ /* 0x002562000c1e1900 */
[----:B------:R-:W-:Y:S05]  /*0210*/  BRA `(.L_x_2) ;  /* 0x0000000000087947 */ /* 0x000fea0003800000 */
.L_x_3:
[----:B------:R-:W2:Y:S02]  /*0220*/  LDCU UR6, c[0x0][0x8a0] ;  /* 0x00011400ff0677ac */ /* 0x000ea40008000800 */
[----:B--2---:R-:W-:Y:S02]  /*0230*/  MOV R47, UR6 ;  /* 0x00000006002f7c02 */ /* 0x004fe40008000f00 */
.L_x_2:
[----:B------:R-:W-:Y:S01]  /*0240*/  IMAD.U32 R0, RZ, RZ, UR8 ;  /* 0x00000008ff007e24 */ /* 0x000fe2000f8e00ff */
[----:B------:R-:W-:Y:S04]  /*0250*/  BSSY.RECONVERGENT B0, `(.L_x_4) ;  /* 0x000000c000007945 */ /* 0x000fe80003800200 */
[C---:B------:R-:W-:Y:S02]  /*0260*/  ISETP.NE.OR P1, PT, R0.reuse, 0x1, !P5 ;  /* 0x000000010000780c */ /* 0x040fe40006f25670 */
[----:B------:R-:W-:-:S11]  /*0270*/  ISETP.NE.OR P0, PT, R0, 0x3, !P5 ;  /* 0x000000030000780c */ /* 0x000fd60006f05670 */
[----:B------:R-:W-:Y:S05]  /*0280*/  @P1 BRA `(.L_x_5) ;  /* 0x0000000000201947 */ /* 0x000fea0003800000 */
[----:B------:R-:W3:Y:S02]  /*0290*/  LDCU.64 UR6, c[0x0][0x348] ;  /* 0x00006900ff0677ac */ /* 0x000ee40008000a00 */
[----:B---3--:R-:W-:Y:S02]  /*02a0*/  UIADD3 UR10, UP1, UPT, UR6, 0x80, URZ ;  /* 0x00000080060a7890 */ /* 0x008fe4000ff3e0ff */
[----:B------:R-:W-:Y:S02]  /*02b0*/  UIADD3 UR6, UP0, UPT, UR6, 0x180, URZ ;  /* 0x0000018006067890 */ /* 0x000fe4000ff1e0ff */
[----:B------:R-:W-:Y:S02]  /*02c0*/  UIADD3.X UR11, UPT, UPT, URZ, UR7, URZ, UP1, !UPT ;  /* 0x00000007ff0b7290 */ /* 0x000fe40008ffe4ff */
[----:B------:R-:W-:-:S07]  /*02d0*/  UIADD3.X UR7, UPT, UPT, URZ, UR7, URZ, UP0, !UPT ;  /* 0x00000007ff077290 */ /* 0x000fce00087fe4ff */
[----:B------:R3:W-:Y:S02]  /*02e0*/  UTMACCTL.PF [UR10] ;  /* 0x000000000a0079b9 */ /* 0x0007e40008040000 */
[----:B------:R3:W-:Y:S02]  /*02f0*/  UTMACCTL.PF [UR6] ;  /* 0x00000000060079b9 */ /* 0x0007e40008040000 */
[----:B---3--:R-:W-:Y:S01]  /*0300*/  NOP ;  /* 0x0000000000007918 */ /* 0x008fe20000000000 */
.L_x_5:
[----:B------:R-:W-:Y:S05]  /*0310*/  BSYNC.RECONVERGENT B0 ;  /* 0x0000000000007941 */ /* 0x000fea0003800200 */
.L_x_4:
[----:B------:R-:W-:Y:S04]  /*0320*/  BSSY.RECONVERGENT B0, `(.L_x_6) ;  /* 0x000000a000007945 */ /* 0x000fe80003800200 */
        /* <DEDUP_REMOVED lines=9> */
.L_x_7:
[----:B------:R-:W-:Y:S05]  /*03c0*/  BSYNC.RECONVERGENT B0 ;  /* 0x0000000000007941 */ /* 0x000fea0003800200 */
.L_x_6:
[----:B------:R-:W3:Y:S01]  /*03d0*/  LDCU.64 UR6, c[0x0][0x888] ;  /* 0x00011100ff0677ac */ /* 0x000ee20008000a00 */
[----:B------:R-:W-:Y:S02]  /*03e0*/  UISETP.EQ.U32.AND UP1, UPT, UR4, URZ, UPT ;  /* 0x000000ff0400728c */ /* 0x000fe4000bf22070 */
[----:B------:R-:W-:Y:S02]  /*03f0*/  UPLOP3.LUT UP2, UPT, UPT, UPT, UPT, 0x80, 0x8 ;  /* 0x000000000008789c */ /* 0x000fe40003f4f070 */
[----:B---3--:R-:W-:-:S04]  /*0400*/  UISETP.NE.U32.AND UP0, UPT, UR6, URZ, UPT ;  /* 0x000000ff0600728c */ /* 0x008fc8000bf05070 */
[----:B------:R-:W-:-:S04]  /*0410*/  UISETP.NE.AND.EX UP0, UPT, UR7, URZ, UPT, UP0 ;  /* 0x000000ff0700728c */ /* 0x000fc8000bf05300 */
[----:B------:R-:W-:-:S04]  /*0420*/  UISETP.EQ.OR.EX UP3, UPT, UR5, URZ, !UP0, UP1 ;  /* 0x000000ff0500728c */ /* 0x000fc8000c762710 */
[----:B------:R-:W-:-:S05]  /*0430*/  UP2UR UR50, UPR, URZ, 0x8 ;  /* 0x00000008ff327883 */ /* 0x000fca0008000000 */
[----:B------:R-:W-:Y:S07]  /*0440*/  BRA.U !UP3, `(.L_x_8) ;  /* 0x000000010b207547 */ /* 0x000fee000b800000 */
[----:B------:R-:W-:Y:S01]  /*0450*/  UISETP.NE.U32.AND UP2, UPT, UR4, URZ, UPT ;  /* 0x000000ff0400728c */ /* 0x000fe2000bf45070 */
[----:B-----5:R-:W-:Y:S01]  /*0460*/  FSETP.NEU.AND P0, PT, R49, RZ, PT ;  /* 0x000000ff3100720b */ /* 0x020fe20003f0d000 */
[----:B------:R-:W-:Y:S02]  /*0470*/  USEL UR4, URZ, 0xffffffff, UP0 ;  /* 0xffffffffff047887 */ /* 0x000fe40008000000 */
[----:B------:R-:W-:-:S10]  /*0480*/  UISETP.NE.AND.EX UP2, UPT, UR5, URZ, UPT, UP2 ;  /* 0x000000ff0500728c */ /* 0x000fd4000bf45320 */
[----:B------:R-:W-:Y:S01]  /*0490*/  VOTEU.ANY UP1, P0 ;  /* 0x0000000000ff7886 */ /* 0x000fe20000020100 */
[----:B------:R-:W-:-:S04]  /*04a0*/  @!UP2 USEL UR4, URZ, 0xffffffff, UP1 ;  /* 0xffffffffff04a887 */ /* 0x000fc80008800000 */
[----:B------:R-:W-:-:S04]  /*04b0*/  ULOP3.LUT UR4, UR4, 0x1, URZ, 0xc0, !UPT ;  /* 0x0000000104047892 */ /* 0x000fc8000f8ec0ff */
[----:B------:R-:W-:-:S11]  /*04c0*/  UISETP.NE.U32.AND UP2, UPT, UR4, 0x1, UPT ;  /* 0x000000010400788c */ /* 0x000fd6000bf45070 */
.L_x_8:
[----:B-12---:R-:W1:Y:S01]  /*04d0*/  SHFL.IDX PT, R2, R101, RZ, 0x1f ;  /* 0x00001fff65027589 */ /* 0x006e6200000e0000 */
[----:B------:R-:W-:-:S04]  /*04e0*/  UISETP.NE.AND UP1, UPT, UR8, 0x2, UPT ;  /* 0x000000020800788c */ /* 0x000fc8000bf25270 */
[----:B------:R-:W-:Y:S01]  /*04f0*/  USEL UR6, URZ, 0x1, UP1 ;  /* 0x00000001ff067887 */ /* 0x000fe20008800000 */
[----:B-1----:R-:W-:-:S13]  /*0500*/  ISETP.NE.AND P0, PT, R2, RZ, PT ;  /* 0x000000ff0200720c */ /* 0x002fda0003f05270 */
[----:B------:R-:W-:Y:S05]  /*0510*/  @P0 BRA `(.L_x_9) ;  /* 0x0000000400440947 */ /* 0x000fea0003800000 */
[----:B------:R-:W-:Y:S01]  /*0520*/  ELECT P0, URZ, PT ;  /* 0x0000000000ff782f */ /* 0x000fe20003800000 */
[----:B------:R-:W-:-:S12]  /*0530*/  BSSY.RECONVERGENT B0, `(.L_x_9) ;  /* 0x000004f000007945 */ /* 0x000fd80003800200 */
[----:B------:R-:W-:Y:S05]  /*0540*/  @!P0 BRA `(.L_x_10) ;  /* 0x0000000400348947 */ /* 0x000fea0003800000 */
[----:B------:R-:W1:Y:S01]  /*0550*/  S2UR UR5, SR_CgaCtaId ;  /* 0x00000000000579c3 */ /* 0x000e620000008800 */
[----:B------:R-:W-:Y:S01]  /*0560*/  UMOV UR7, 0x400 ;  /* 0x0000040000077882 */ /* 0x000fe20000000000 */
[----:B------:R-:W-:Y:S02]  /*0570*/  UMOV UR4, 0x1 ;  /* 0x0000000100047882 */ /* 0x000fe40000000000 */
[----:B------:R-:W-:-:S04]  /*0580*/  UIADD3 UR10, UPT, UPT, -UR4, 0x100000, URZ ;  /* 0x00100000040a7890 */ /* 0x000fc8000fffe1ff */
[----:B------:R-:W-:Y:S02]  /*0590*/  USHF.L.U32 UR11, UR10, 0xb, URZ ;  /* 0x0000000b0a0b7899 */ /* 0x000fe400080006ff */
[----:B------:R-:W-:Y:S02]  /*05a0*/  USHF.L.U32 UR10, UR10, 0x1, URZ ;  /* 0x000000010a0a7899 */ /* 0x000fe400080006ff */
[----:B-1----:R-:W-:Y:S01]  /*05b0*/  ULEA UR5, UR5, UR7, 0x18 ;  /* 0x0000000705057291 */ /* 0x002fe2000f8ec0ff */
[----:B------:R-:W1:Y:S11]  /*05c0*/  FENCE.VIEW.ASYNC.S ;  /* 0x00000000000073c6 */ /* 0x000e760000000000 */
[----:B-1----:R1:W2:Y:S01]  /*05d0*/  SYNCS.EXCH.64 URZ, [UR5], UR10 ;  /* 0x0000000a05ff75b2 */ /* 0x0022a20008000100 */
[----:B------:R1:W3:Y:S01]  /*05e0*/  SYNCS.EXCH.64 URZ, [UR5+0x110], UR10 ;  /* 0x0001100a05ff75b2 */ /* 0x0002e20008000100 */
[----:B------:R1:W4:Y:S01]  /*05f0*/  SYNCS.EXCH.64 URZ, [UR5+0x8], UR10 ;  /* 0x0000080a05ff75b2 */ /* 0x0003220008000100 */
[----:B------:R1:W1:Y:S01]  /*0600*/  SYNCS.EXCH.64 URZ, [UR5+0x118], UR10 ;  /* 0x0001180a05ff75b2 */ /* 0x0002620008000100 */
        /* <DEDUP_REMOVED lines=64> */
[----:B--234-:R-:W-:Y:S01]  /*0a10*/  NOP ;  /* 0x0000000000007918 */ /* 0x01cfe20000000000 */
.L_x_10:
[----:B-1----:R-:W-:Y:S05]  /*0a20*/  BSYNC.RECONVERGENT B0 ;  /* 0x0000000000007941 */ /* 0x002fea0003800200 */
.L_x_9:
[----:B------:R-:W1:Y:S01]  /*0a30*/  SHFL.IDX PT, R2, R101, RZ, 0x1f ;  /* 0x00001fff65027589 */ /* 0x000e6200000e0000 */
[----:B------:R-:W-:Y:S01]  /*0a40*/  NOP ;  /* 0x0000000000007918 */ /* 0x000fe20000000000 */
[----:B-1----:R-:W-:-:S13]  /*0a50*/  ISETP.NE.AND P0, PT, R2, 0x1, PT ;  /* 0x000000010200780c */ /* 0x002fda0003f05270 */
[----:B------:R-:W-:Y:S05]  /*0a60*/  @P0 BRA `(.L_x_11) ;  /* 0x0000000000480947 */ /* 0x000fea0003800000 */
[----:B------:R-:W1:Y:S01]  /*0a70*/  S2UR UR7, SR_CgaCtaId ;  /* 0x00000000000779c3 */ /* 0x000e620000008800 */
[----:B------:R-:W-:Y:S01]  /*0a80*/  UMOV UR9, 0x400 ;  /* 0x0000040000097882 */ /* 0x000fe20000000000 */
[----:B------:R-:W-:Y:S01]  /*0a90*/  UMOV UR5, 0x20 ;  /* 0x0000002000057882 */ /* 0x000fe20000000000 */
[----:B------:R-:W-:Y:S01]  /*0aa0*/  UMOV UR4, 0x80 ;  /* 0x0000008000047882 */ /* 0x000fe20000000000 */
[----:B------:R-:W-:-:S04]  /*0ab0*/  UIADD3 UR10, UPT, UPT, -UR5, 0x100000, URZ ;  /* 0x00100000050a7890 */ /* 0x000fc8000fffe1ff */
[----:B------:R-:W-:Y:S02]  /*0ac0*/  USHF.L.U32 UR11, UR10, 0xb, URZ ;  /* 0x0000000b0a0b7899 */ /* 0x000fe400080006ff */
[----:B------:R-:W-:Y:S02]  /*0ad0*/  USHF.L.U32 UR10, UR10, 0x1, URZ ;  /* 0x000000010a0a7899 */ /* 0x000fe400080006ff */
[----:B------:R-:W-:-:S04]  /*0ae0*/  UIADD3 UR4, UPT, UPT, -UR4, 0x100000, URZ ;  /* 0x0010000004047890 */ /* 0x000fc8000fffe1ff */
[----:B------:R-:W-:Y:S02]  /*0af0*/  USHF.L.U32 UR5, UR4, 0xb, URZ ;  /* 0x0000000b04057899 */ /* 0x000fe400080006ff */
[----:B------:R-:W-:Y:S01]  /*0b00*/  USHF.L.U32 UR4, UR4, 0x1, URZ ;  /* 0x0000000104047899 */ /* 0x000fe200080006ff */
[----:B------:R-:W-:Y:S01]  /*0b10*/  ELECT P0, URZ, PT ;  /* 0x0000000000ff782f */ /* 0x000fe20003800000 */
[----:B-1----:R-:W-:Y:S01]  /*0b20*/  ULEA UR7, UR7, UR9, 0x18 ;  /* 0x0000000907077291 */ /* 0x002fe2000f8ec0ff */
[----:B------:R-:W1:Y:S11]  /*0b30*/  FENCE.VIEW.ASYNC.S ;  /* 0x00000000000073c6 */ /* 0x000e760000000000 */
[----:B-1----:R1:W2:Y:S01]  /*0b40*/  SYNCS.EXCH.64 URZ, [UR7+0x220], UR10 ;  /* 0x0002200a07ff75b2 */ /* 0x0022a20008000100 */
[----:B------:R1:W3:Y:S01]  /*0b50*/  SYNCS.EXCH.64 URZ, [UR7+0x230], UR4 ;  /* 0x0002300407ff75b2 */ /* 0x0002e20008000100 */
[----:B------:R1:W4:Y:S01]  /*0b60*/  SYNCS.EXCH.64 URZ, [UR7+0x228], UR10 ;  /* 0x0002280a07ff75b2 */ /* 0x0003220008000100 */
[----:B------:R1:W1:Y:S01]  /*0b70*/  SYNCS.EXCH.64 URZ, [UR7+0x238], UR4 ;  /* 0x0002380407ff75b2 */ /* 0x0002620008000100 */
[----:B------:R-:W-:Y:S01]  /*0b80*/  NOP ;  /* 0x0000000000007918 */ /* 0x000fe20000000000 */
.L_x_11:
[----:B------:R-:W2:Y:S01]  /*0b90*/  SHFL.IDX PT, R2, R101, RZ, 0x1f ;  /* 0x00001fff65027589 */ /* 0x000ea200000e0000 */
[----:B------:R-:W-:Y:S01]  /*0ba0*/  NOP ;  /* 0x0000000000007918 */ /* 0x000fe20000000000 */
[----:B--2---:R-:W-:-:S13]  /*0bb0*/  ISETP.NE.AND P0, PT, R2, 0x3, PT ;  /* 0x000000030200780c */ /* 0x004fda0003f05270 */
[----:B------:R-:W-:Y:S05]  /*0bc0*/  @P0 BRA `(.L_x_12) ;  /* 0x0000000000300947 */ /* 0x000fea0003800000 */
[----:B-1----:R-:W1:Y:S01]  /*0bd0*/  S2UR UR5, SR_CgaCtaId ;  /* 0x00000000000579c3 */ /* 0x002e620000008800 */
[----:B------:R-:W-:Y:S01]  /*0be0*/  UMOV UR7, 0x400 ;  /* 0x0000040000077882 */ /* 0x000fe20000000000 */
[----:B------:R-:W-:Y:S01]  /*0bf0*/  UMOV UR4, 0x20 ;  /* 0x0000002000047882 */ /* 0x000fe20000000000 */
[----:B------:R-:W-:Y:S01]  /*0c00*/  ELECT P0, URZ, PT ;  /* 0x0000000000ff782f */ /* 0x000fe20003800000 */
[----:B------:R-:W-:-:S04]  /*0c10*/  UIADD3 UR10, UPT, UPT, -UR4, 0x100000, URZ ;  /* 0x00100000040a7890 */ /* 0x000fc8000fffe1ff */
[----:B------:R-:W-:Y:S02]  /*0c20*/  USHF.L.U32 UR11, UR10, 0xb, URZ ;  /* 0x0000000b0a0b7899 */ /* 0x000fe400080006ff */
[----:B------:R-:W-:Y:S02]  /*0c30*/  USHF.L.U32 UR10, UR10, 0x1, URZ ;  /* 0x000000010a0a7899 */ /* 0x000fe400080006ff */
[----:B-1----:R-:W-:Y:S01]  /*0c40*/  ULEA UR5, UR5, UR7, 0x18 ;  /* 0x0000000705057291 */ /* 0x002fe2000f8ec0ff */
[----:B------:R-:W1:Y:S11]  /*0c50*/  FENCE.VIEW.ASYNC.S ;  /* 0x00000000000073c6 */ /* 0x000e760000000000 */
[----:B-1----:R2:W1:Y:S01]  /*0c60*/  SYNCS.EXCH.64 URZ, [UR5+0x240], UR10 ;  /* 0x0002400a05ff75b2 */ /* 0x0024620008000100 */
[----:B------:R2:W1:Y:S02]  /*0c70*/  SYNCS.EXCH.64 URZ, [UR5+0x248], UR10 ;  /* 0x0002480a05ff75b2 */ /* 0x0004640008000100 */
[----:B--2---:R-:W-:Y:S01]  /*0c80*/  NOP ;  /* 0x0000000000007918 */ /* 0x004fe20000000000 */
.L_x_12:
[----:B------:R-:W2:Y:S01]  /*0c90*/  SHFL.IDX PT, R2, R101, RZ, 0x1f ;  /* 0x00001fff65027589 */ /* 0x000ea200000e0000 */
[----:B------:R-:W-:Y:S01]  /*0ca0*/  NOP ;  /* 0x0000000000007918 */ /* 0x000fe20000000000 */
[----:B--2---:R-:W-:-:S13]  /*0cb0*/  ISETP.NE.AND P0, PT, R2, 0x4, PT ;  /* 0x000000040200780c */ /* 0x004fda0003f05270 */
[----:B------:R-:W-:Y:S05]  /*0cc0*/  @P0 BRA `(.L_x_13) ;  /* 0x00000000004c0947 */ /* 0x000fea0003800000 */
[----:B-1----:R-:W1:Y:S01]  /*0cd0*/  S2UR UR5, SR_CgaCtaId ;  /* 0x00000000000579c3 */ /* 0x002e620000008800 */
[----:B------:R-:W-:Y:S01]  /*0ce0*/  UMOV UR9, 0x100 ;  /* 0x0000010000097882 */ /* 0x000fe20000000000 */
[----:B------:R-:W-:Y:S01]  /*0cf0*/  UMOV UR7, 0x400 ;  /* 0x0000040000077882 */ /* 0x000fe20000000000 */
[----:B------:R-:W-:Y:S01]  /*0d00*/  USEL UR9, UR9, 0xe0, UP2 ;  /* 0x000000e009097887 */ /* 0x000fe20009000000 */
[----:B------:R-:W-:Y:S01]  /*0d10*/  UMOV UR4, 0x1 ;  /* 0x0000000100047882 */ /* 0x000fe20000000000 */
[----:B------:R-:W-:Y:S01]  /*0d20*/  ELECT P0, URZ, PT ;  /* 0x0000000000ff782f */ /* 0x000fe20003800000 */
[----:B------:R-:W-:-:S04]  /*0d30*/  UIADD3 UR10, UPT, UPT, -UR4, 0x100000, URZ ;  /* 0x00100000040a7890 */ /* 0x000fc8000fffe1ff */
[----:B------:R-:W-:Y:S02]  /*0d40*/  USHF.L.U32 UR11, UR10, 0xb, URZ ;  /* 0x0000000b0a0b7899 */ /* 0x000fe400080006ff */
[----:B------:R-:W-:Y:S02]  /*0d50*/  USHF.L.U32 UR10, UR10, 0x1, URZ ;  /* 0x000000010a0a7899 */ /* 0x000fe400080006ff */
[----:B------:R-:W-:-:S04]  /*0d60*/  UIADD3 UR12, UPT, UPT, -UR9, 0x100000, URZ ;  /* 0x00100000090c7890 */ /* 0x000fc8000fffe1ff */
[----:B------:R-:W-:Y:S02]  /*0d70*/  USHF.L.U32 UR13, UR12, 0xb, URZ ;  /* 0x0000000b0c0d7899 */ /* 0x000fe400080006ff */
[----:B------:R-:W-:Y:S02]  /*0d80*/  USHF.L.U32 UR12, UR12, 0x1, URZ ;  /* 0x000000010c0c7899 */ /* 0x000fe400080006ff */
[----:B-1----:R-:W-:Y:S01]  /*0d90*/  ULEA UR5, UR5, UR7, 0x18 ;  /* 0x0000000705057291 */ /* 0x002fe2000f8ec0ff */
[----:B------:R-:W1:Y:S11]  /*0da0*/  FENCE.VIEW.ASYNC.S ;  /* 0x00000000000073c6 */ /* 0x000e760000000000 */
[----:B-1----:R2:W1:Y:S01]  /*0db0*/  SYNCS.EXCH.64 URZ, [UR5+0x250], UR10 ;  /* 0x0002500a05ff75b2 */ /* 0x0024620008000100 */
[----:B------:R2:W1:Y:S01]  /*0dc0*/  SYNCS.EXCH.64 URZ, [UR5+0x260], UR12 ;  /* 0x0002600c05ff75b2 */ /* 0x0004620008000100 */
[----:B------:R2:W1:Y:S01]  /*0dd0*/  SYNCS.EXCH.64 URZ, [UR5+0x258], UR10 ;  /* 0x0002580a05ff75b2 */ /* 0x0004620008000100 */
[----:B------:R2:W1:Y:S02]  /*0de0*/  SYNCS.EXCH.64 URZ, [UR5+0x268], UR12 ;  /* 0x0002680c05ff75b2 */ /* 0x0004640008000100 */
[----:B--2---:R-:W-:Y:S01]  /*0df0*/  NOP ;  /* 0x0000000000007918 */ /* 0x004fe20000000000 */
.L_x_13:
[----:B------:R-:W2:Y:S01]  /*0e00*/  SHFL.IDX PT, R2, R101, RZ, 0x1f ;  /* 0x00001fff65027589 */ /* 0x000ea200000e0000 */
[----:B------:R-:W-:Y:S01]  /*0e10*/  NOP ;  /* 0x0000000000007918 */ /* 0x000fe20000000000 */
[----:B--2---:R-:W-:-:S13]  /*0e20*/  ISETP.NE.AND P0, PT, R2, 0x5, PT ;  /* 0x000000050200780c */ /* 0x004fda0003f05270 */
[----:B------:R-:W-:Y:S05]  /*0e30*/  @P0 BRA `(.L_x_14) ;  /* 0x0000000000580947 */ /* 0x000fea0003800000 */
[----:B-1----:R-:W1:Y:S01]  /*0e40*/  S2UR UR7, SR_CgaCtaId ;  /* 0x00000000000779c3 */ /* 0x002e620000008800 */
        /* <DEDUP_REMOVED lines=12> */
[----:B-1----:R2:W1:Y:S01]  /*0f10*/  SYNCS.EXCH.64 URZ, [UR7+0x270], UR10 ;  /* 0x0002700a07ff75b2 */ /* 0x0024620008000100 */
[----:B------:R2:W1:Y:S01]  /*0f20*/  SYNCS.EXCH.64 URZ, [UR7+0x290], UR4 ;  /* 0x0002900407ff75b2 */ /* 0x0004620008000100 */
[----:B------:R2:W1:Y:S01]  /*0f30*/  SYNCS.EXCH.64 URZ, [UR7+0x278], UR10 ;  /* 0x0002780a07ff75b2 */ /* 0x0004620008000100 */
[----:B------:R2:W1:Y:S01]  /*0f40*/  SYNCS.EXCH.64 URZ, [UR7+0x298], UR4 ;  /* 0x0002980407ff75b2 */ /* 0x0004620008000100 */
[----:B------:R2:W1:Y:S01]  /*0f50*/  SYNCS.EXCH.64 URZ, [UR7+0x280], UR10 ;  /* 0x0002800a07ff75b2 */ /* 0x0004620008000100 */
[----:B------:R2:W1:Y:S01]  /*0f60*/  SYNCS.EXCH.64 URZ, [UR7+0x2a0], UR4 ;  /* 0x0002a00407ff75b2 */ /* 0x0004620008000100 */
[----:B------:R2:W1:Y:S01]  /*0f70*/  SYNCS.EXCH.64 URZ, [UR7+0x288], UR10 ;  /* 0x0002880a07ff75b2 */ /* 0x0004620008000100 */
[----:B------:R2:W1:Y:S02]  /*0f80*/  SYNCS.EXCH.64 URZ, [UR7+0x2a8], UR4 ;  /* 0x0002a80407ff75b2 */ /* 0x0004640008000100 */
[----:B--2---:R-:W-:Y:S01]  /*0f90*/  NOP ;  /* 0x0000000000007918 */ /* 0x004fe20000000000 */
.L_x_14:
        /* <DEDUP_REMOVED lines=18> */
.L_x_15:
[----:B-1----:R-:W1:Y:S01]  /*10c0*/  S2UR UR5, SR_CTAID.X ;  /* 0x00000000000579c3 */ /* 0x002e620000002500 */
[----:B------:R-:W-:-:S05]  /*10d0*/  CS2R.32 R96, SR_CgaSize ;  /* 0x0000000000607805 */ /* 0x000fca0000008a00 */
[----:B------:R-:W-:-:S05]  /*10e0*/  IMAD R96, R96, -0xa0, RZ ;  /* 0xffffff6060607824 */ /* 0x000fca00078e02ff */
[----:B------:R-:W-:-:S14]  /*10f0*/  R2UR UR9, R96 ;  /* 0x00000000600972ca */ /* 0x000fdc00000e0000 */
[----:B------:R-:W2:Y:S01]  /*1100*/  LDCU UR9, c[0x0][UR9+0x2b0] ;  /* 0x00005600090977ac */ /* 0x000ea20008000800 */
[----:B------:R-:W-:Y:S01]  /*1110*/  NOP ;  /* 0x0000000000007918 */ /* 0x000fe20000000000 */
[----:B------:R-:W-:-:S05]  /*1120*/  CS2R.32 R96, SR_CgaSize ;  /* 0x0000000000607805 */ /* 0x000fca0000008a00 */
[----:B------:R-:W-:-:S05]  /*1130*/  IMAD R96, R96, -0xa0, RZ ;  /* 0xffffff6060607824 */ /* 0x000fca00078e02ff */
[----:B------:R-:W-:-:S14]  /*1140*/  R2UR UR7, R96 ;  /* 0x00000000600772ca */ /* 0x000fdc00000e0000 */
[----:B------:R-:W3:Y:S01]  /*1150*/  LDCU UR7, c[0x0][UR7+0x2b4] ;  /* 0x00005680070777ac */ /* 0x000ee20008000800 */
[----:B------:R-:W4:Y:S08]  /*1160*/  S2UR UR4, SR_CTAID.Y ;  /* 0x00000000000479c3 */ /* 0x000f300000002600 */
[----:B------:R-:W3:Y:S01]  /*1170*/  LDC R9, c[0x0][0xb24] ;  /* 0x0002c900ff097b82 */ /* 0x000ee20000000800 */
[----:B-1----:R-:W-:-:S02]  /*1180*/  I2FP.F32.U32 R4, UR5 ;  /* 0x0000000500047c45 */ /* 0x002fc40008201000 */
[----:B------:R-:W-:-:S05]  /*1190*/  CS2R.32 R5, SR_CgaSize ;  /* 0x0000000000057805 */ /* 0x000fca0000008a00 */
[----:B------:R-:W-:-:S06]  /*11a0*/  IMAD R5, R5, -0xa0, RZ ;  /* 0xffffff6005057824 */ /* 0x000fcc00078e02ff */
[----:B------:R-:W1:Y:S01]  /*11b0*/  LDC R5, c[0x0][R5+0x2a0] ;  /* 0x0000a80005057b82 */ /* 0x000e620000000800 */
[----:B------:R-:W-:Y:S01]  /*11c0*/  MOV R21, UR5 ;  /* 0x0000000500157c02 */ /* 0x000fe20008000f00 */
[----:B--2---:R-:W-:Y:S01]  /*11d0*/  FMUL R4, R4, UR9 ;  /* 0x0000000904047c20 */ /* 0x004fe20008400000 */
[----:B----4-:R-:W-:Y:S02]  /*11e0*/  I2FP.F32.U32 R2, UR4 ;  /* 0x0000000400027c45 */ /* 0x010fe40008201000 */
[----:B------:R-:W-:-:S05]  /*11f0*/  CS2R.32 R3, SR_CgaSize ;  /* 0x0000000000037805 */ /* 0x000fca0000008a00 */
[----:B------:R-:W-:-:S06]  /*1200*/  IMAD R3, R3, -0xa0, RZ ;  /* 0xffffff6003037824 */ /* 0x000fcc00078e02ff */
[----:B------:R-:W2:Y:S01]  /*1210*/  LDC R3, c[0x0][R3+0x2a4] ;  /* 0x0000a90003037b82 */ /* 0x000ea20000000800 */
[----:B------:R-:W4:Y:S01]  /*1220*/  F2I.U32.TRUNC.NTZ R96, R4 ;  /* 0x0000000400607305 */ /* 0x000f22000020f000 */
[----:B------:R-:W-:Y:S01]  /*1230*/  MOV R20, UR4 ;  /* 0x0000000400147c02 */ /* 0x000fe20008000f00 */
[----:B---3--:R-:W-:-:S05]  /*1240*/  FMUL R2, R2, UR7 ;  /* 0x0000000702027c20 */ /* 0x008fca0008400000 */
[----:B------:R-:W-:Y:S01]  /*1250*/  BAR.SYNC.DEFER_BLOCKING 0x0 ;  /* 0x0000000000007b1d */ /* 0x000fe20000010000 */
[----:B------:R-:W-:-:S05]  /*1260*/  ISETP.GE.AND P0, PT, R9, 0x1, PT ;  /* 0x000000010900780c */ /* 0x000fca0003f06270 */
[----:B------:R-:W3:Y:S02]  /*1270*/  F2I.U32.TRUNC.NTZ R94, R2 ;  /* 0x00000002005e7305 */ /* 0x000ee4000020f000 */
[----:B------:R-:W2:Y:S01]  /*1280*/  S2UR UR36, SR_CTAID.Z ;  /* 0x00000000002479c3 */ /* 0x000ea20000002700 */
[----:B----4-:R-:W-:-:S05]  /*1290*/  IADD3 R96, PT, PT, -R96, RZ, RZ ;  /* 0x000000ff60607210 */ /* 0x010fca0007ffe1ff */
[----:B-1----:R-:W-:Y:S01]  /*12a0*/  IMAD R96, R5, R96, UR5 ;  /* 0x0000000505607e24 */ /* 0x002fe2000f8e0260 */
[----:B---3--:R-:W-:-:S05]  /*12b0*/  IADD3 R94, PT, PT, -R94, RZ, RZ ;  /* 0x000000ff5e5e7210 */ /* 0x008fca0007ffe1ff */
[----:B--2---:R-:W-:Y:S01]  /*12c0*/  IMAD R94, R3, R94, UR4 ;  /* 0x00000004035e7e24 */ /* 0x004fe2000f8e025e */
[----:B------:R-:W-:Y:S06]  /*12d0*/  @!P0 BRA `(.L_x_16) ;  /* 0x0000000000b88947 */ /* 0x000fec0003800000 */
[----:B------:R-:W1:Y:S01]  /*12e0*/  LDC.64 R4, c[0x0][0xb18] ;  /* 0x0002c600ff047b82 */ /* 0x000e620000000a00 */
[----:B------:R-:W-:-:S07]  /*12f0*/  ISETP.NE.AND P0, PT, R9, 0x1, PT ;  /* 0x000000010900780c */ /* 0x000fce0003f05270 */
[----:B------:R-:W2:Y:S08]  /*1300*/  LDC R10, c[0x0][0xb0c] ;  /* 0x0002c300ff0a7b82 */ /* 0x000eb00000000800 */
[----:B------:R-:W3:Y:S08]  /*1310*/  LDC R11, c[0x0][0x370] ;  /* 0x0000dc00ff0b7b82 */ /* 0x000ef00000000800 */
[----:B------:R-:W4:Y:S01]  /*1320*/  LDC R12, c[0x0][0x374] ;  /* 0x0000dd00ff0c7b82 */ /* 0x000f220000000800 */
[----:B-1----:R-:W-:-:S07]  /*1330*/  ISETP.NE.AND P1, PT, R4, 0x1, PT ;  /* 0x000000010400780c */ /* 0x002fce0003f25270 */
[----:B------:R-:W3:Y:S01]  /*1340*/  LDC.64 R6, c[0x0][0xb10] ;  /* 0x0002c400ff067b82 */ /* 0x000ee20000000a00 */
[----:B--2---:R-:W-:-:S07]  /*1350*/  ISETP.NE.AND P2, PT, R10, 0x1, PT ;  /* 0x000000010a00780c */ /* 0x004fce0003f45270 */
[----:B------:R-:W1:Y:S08]  /*1360*/  LDC R8, c[0x0][0xb20] ;  /* 0x0002c800ff087b82 */ /* 0x000e700000000800 */
[----:B------:R-:W2:Y:S01]  /*1370*/  LDC.64 R2, c[0x0][0xb28] ;  /* 0x0002ca00ff027b82 */ /* 0x000ea20000000a00 */
[----:B----4-:R-:W-:-:S04]  /*1380*/  IMAD.HI.U32 R13, R12, R5, RZ ;  /* 0x000000050c0d7227 */ /* 0x010fc800078e00ff */
[----:B------:R-:W-:-:S04]  /*1390*/  IMAD.HI.U32 R5, R20, R5, RZ ;  /* 0x0000000514057227 */ /* 0x000fc800078e00ff */
[----:B---3--:R-:W-:-:S04]  /*13a0*/  IMAD.HI.U32 R14, R11, R6, RZ ;  /* 0x000000060b0e7227 */ /* 0x008fc800078e00ff */
[C---:B------:R-:W-:Y:S01]  /*13b0*/  IMAD.HI.U32 R16, R21.reuse, R6, RZ ;  /* 0x0000000615107227 */ /* 0x040fe200078e00ff */
[-C--:B------:R-:W-:Y:S02]  /*13c0*/  @P2 SHF.R.U32.HI R11, RZ, R7.reuse, R14 ;  /* 0x00000007ff0b2219 */ /* 0x080fe4000001160e */
[-C--:B-1----:R-:W-:Y:S02]  /*13d0*/  @P1 SHF.R.U32.HI R12, RZ, R8.reuse, R13 ;  /* 0x00000008ff0c1219 */ /* 0x082fe4000001160d */
[----:B------:R-:W-:Y:S02]  /*13e0*/  SHF.R.U32.HI R5, RZ, R8, R5 ;  /* 0x00000008ff057219 */ /* 0x000fe40000011605 */
[----:B------:R-:W-:Y:S02]  /*13f0*/  SHF.R.U32.HI R16, RZ, R7, R16 ;  /* 0x00000007ff107219 */ /* 0x000fe40000011610 */
[----:B------:R-:W-:Y:S01]  /*1400*/  SEL R5, R20, R5, !P1 ;  /* 0x0000000514057207 */ /* 0x000fe20004800000 */
[----:B--2---:R-:W-:Y:S01]  /*1410*/  IMAD.HI.U32 R14, R12, R2, RZ ;  /* 0x000000020c0e7227 */ /* 0x004fe200078e00ff */
[----:B------:R-:W-:-:S02]  /*1420*/  SEL R7, R21, R16, !P2 ;  /* 0x0000001015077207 */ /* 0x000fc40005000000 */
[----:B------:R-:W-:Y:S01]  /*1430*/  IADD3 R13, PT, PT, -R5, RZ, RZ ;  /* 0x000000ff050d7210 */ /* 0x000fe20007ffe1ff */
[----:B------:R-:W-:Y:S01]  /*1440*/  IMAD.HI.U32 R6, R11, R2, RZ ;  /* 0x000000020b067227 */ /* 0x000fe200078e00ff */
[----:B------:R-:W-:-:S03]  /*1450*/  @P0 SHF.R.U32.HI R12, RZ, R3, R14 ;  /* 0x00000003ff0c0219 */ /* 0x000fc6000001160e */
[----:B------:R-:W-:Y:S01]  /*1460*/  IMAD R13, R4, R13, R20 ;  /* 0x0000000d040d7224 */ /* 0x000fe200078e0214 */
[----:B------:R-:W-:Y:S01]  /*1470*/  @P0 SHF.R.U32.HI R11, RZ, R3, R6 ;  /* 0x00000003ff0b0219 */ /* 0x000fe20000011606 */
[----:B------:R-:W-:-:S04]  /*1480*/  IMAD R12, R12, R9, RZ ;  /* 0x000000090c0c7224 */ /* 0x000fc800078e02ff */
[----:B------:R-:W-:Y:S01]  /*1490*/  IMAD R6, R11, R9, RZ ;  /* 0x000000090b067224 */ /* 0x000fe200078e02ff */
[----:B------:R-:W-:-:S04]  /*14a0*/  ISETP.GE.AND P1, PT, R5, R12, PT ;  /* 0x0000000c0500720c */ /* 0x000fc80003f26270 */
[----:B------:R-:W-:Y:S01]  /*14b0*/  ISETP.GE.OR P1, PT, R7, R6, P1 ;  /* 0x000000060700720c */ /* 0x000fe20000f26670 */
[----:B------:R-:W-:-:S05]  /*14c0*/  IMAD.HI.U32 R6, R5, R2, RZ ;  /* 0x0000000205067227 */ /* 0x000fca00078e00ff */
[----:B------:R-:W-:-:S04]  /*14d0*/  SHF.R.U32.HI R6, RZ, R3, R6 ;  /* 0x00000003ff067219 */ /* 0x000fc80000011606 */
[----:B------:R-:W-:-:S03]  /*14e0*/  SEL R6, R5, R6, !P0 ;  /* 0x0000000605067207 */ /* 0x000fc60004000000 */
[----:B------:R-:W-:Y:S01]  /*14f0*/  @!P1 IMAD.HI.U32 R8, R7, R2, RZ ;  /* 0x0000000207089227 */ /* 0x000fe200078e00ff */
[----:B------:R-:W-:-:S04]  /*1500*/  IADD3 R2, PT, PT, -R6, RZ, RZ ;  /* 0x000000ff06027210 */ /* 0x000fc80007ffe1ff */
[----:B------:R-:W-:Y:S01]  /*1510*/  @!P1 SHF.R.U32.HI R8, RZ, R3, R8 ;  /* 0x00000003ff089219 */ /* 0x000fe20000011608 */
[----:B------:R-:W-:-:S03]  /*1520*/  IMAD R2, R9, R2, R5 ;  /* 0x0000000209027224 */ /* 0x000fc600078e0205 */
[----:B------:R-:W-:-:S05]  /*1530*/  @!P1 SEL R3, R7, R8, !P0 ;  /* 0x0000000807039207 */ /* 0x000fca0004000000 */
[--C-:B------:R-:W-:Y:S02]  /*1540*/  @!P1 IMAD.IADD R6, R6, 0x1, -R3.reuse ;  /* 0x0000000106069824 */ /* 0x100fe400078e0a03 */
[----:B------:R-:W-:Y:S01]  /*1550*/  @!P1 IMAD R3, R2, R11, R3 ;  /* 0x0000000b02039224 */ /* 0x000fe200078e0203 */
[----:B------:R-:W-:Y:S01]  /*1560*/  IADD3 R2, PT, PT, -R7, RZ, RZ ;  /* 0x000000ff07027210 */ /* 0x000fe20007ffe1ff */
[----:B------:R-:W-:Y:S02]  /*1570*/  @!P1 IMAD R5, R6, R9, R7 ;  /* 0x0000000906059224 */ /* 0x000fe400078e0207 */
[----:B------:R-:W-:Y:S02]  /*1580*/  @!P1 IMAD.MOV.U32 R7, RZ, RZ, R3 ;  /* 0x000000ffff079224 */ /* 0x000fe400078e0003 */
[----:B------:R-:W-:Y:S02]  /*1590*/  IMAD R2, R10, R2, R21 ;  /* 0x000000020a027224 */ /* 0x000fe400078e0215 */
[----:B------:R-:W-:-:S02]  /*15a0*/  IMAD R20, R5, R4, R13 ;  /* 0x0000000405147224 */ /* 0x000fc400078e020d */
[----:B------:R-:W-:Y:S02]  /*15b0*/  IMAD R21, R7, R10, R2 ;  /* 0x0000000a07157224 */ /* 0x000fe400078e0202 */
.L_x_16:
[----:B------:R-:W1:Y:S01]  /*15c0*/  LDCU UR4, c[0x0][0xb30] ;  /* 0x00016600ff0477ac */ /* 0x000e620008000800 */
[----:B------:R-:W2:Y:S08]  /*15d0*/  S2UR UR37, SR_CgaCtaId ;  /* 0x00000000002579c3 */ /* 0x000eb00000008800 */
[----:B------:R-:W3:Y:S01]  /*15e0*/  LDC R40, c[0x0][0xb24] ;  /* 0x0002c900ff287b82 */ /* 0x000ee20000000800 */
[----:B-1----:R-:W-:-:S09]  /*15f0*/  UISETP.NE.AND UP1, UPT, UR4, 0x1, UPT ;  /* 0x000000010400788c */ /* 0x002fd2000bf25270 */
[----:B--2---:R-:W-:Y:S05]  /*1600*/  BRA.U UP1, `(.L_x_17) ;  /* 0x0000000101407547 */ /* 0x004fea000b800000 */
[----:B------:R-:W1:Y:S08]  /*1610*/  LDC.64 R4, c[0x0][0xb10] ;  /* 0x0002c400ff047b82 */ /* 0x000e700000000a00 */
[----:B------:R-:W2:Y:S08]  /*1620*/  LDC.64 R2, c[0x0][0xb18] ;  /* 0x0002c600ff027b82 */ /* 0x000eb00000000a00 */
[----:B------:R-:W4:Y:S08]  /*1630*/  LDC R6, c[0x0][0xb20] ;  /* 0x0002c800ff067b82 */ /* 0x000f300000000800 */
[----:B------:R-:W3:Y:S01]  /*1640*/  LDC R8, c[0x0][0xb0c] ;  /* 0x0002c300ff087b82 */ /* 0x000ee20000000800 */
[----:B-1----:R-:W-:-:S05]  /*1650*/  IMAD.HI.U32 R4, R21, R4, RZ ;  /* 0x0000000415047227 */ /* 0x002fca00078e00ff */
[----:B------:R-:W-:Y:S01]  /*1660*/  SHF.R.U32.HI R4, RZ, R5, R4 ;  /* 0x00000005ff047219 */ /* 0x000fe20000011604 */
[----:B--2---:R-:W-:Y:S01]  /*1670*/  IMAD.HI.U32 R3, R20, R3, RZ ;  /* 0x0000000314037227 */ /* 0x004fe200078e00ff */
[----:B------:R-:W-:-:S04]  /*1680*/  ISETP.NE.AND P0, PT, R2, 0x1, PT ;  /* 0x000000010200780c */ /* 0x000fc80003f05270 */
[----:B----4-:R-:W-:-:S04]  /*1690*/  SHF.R.U32.HI R3, RZ, R6, R3 ;  /* 0x00000006ff037219 */ /* 0x010fc80000011603 */
[----:B------:R-:W-:Y:S02]  /*16a0*/  SEL R3, R20, R3, !P0 ;  /* 0x0000000314037207 */ /* 0x000fe40004000000 */
[----:B---3--:R-:W-:-:S04]  /*16b0*/  ISETP.NE.AND P1, PT, R8, 0x1, PT ;  /* 0x000000010800780c */ /* 0x008fc80003f25270 */
[----:B------:R-:W-:-:S05]  /*16c0*/  SEL R4, R21, R4, !P1 ;  /* 0x0000000415047207 */ /* 0x000fca0004800000 */
[----:B------:R-:W-:Y:S02]  /*16d0*/  IMAD.IADD R5, R3, 0x1, -R4 ;  /* 0x0000000103057824 */ /* 0x000fe400078e0a04 */
[----:B------:R-:W-:Y:S02]  /*16e0*/  IMAD.IADD R3, R4, 0x1, -R3 ;  /* 0x0000000104037824 */ /* 0x000fe400078e0a03 */
[----:B------:R-:W-:Y:S02]  /*16f0*/  IMAD R21, R5, R8, R21 ;  /* 0x0000000805157224 */ /* 0x000fe400078e0215 */
[----:B------:R-:W-:-:S07]  /*1700*/  IMAD R20, R3, R2, R20 ;  /* 0x0000000203147224 */ /* 0x000fce00078e0214 */
.L_x_17:
[----:B------:R-:W-:Y:S01]  /*1710*/  BAR.SYNC.DEFER_BLOCKING 0x0 ;  /* 0x0000000000007b1d */ /* 0x000fe20000010000 */
[----:B------:R-:W-:Y:S01]  /*1720*/  UISETP.NE.AND UP1, UPT, UR8, 0x2, UPT ;  /* 0x000000020800788c */ /* 0x000fe2000bf25270 */
[----:B------:R-:W-:Y:S02]  /*1730*/  ISETP.NE.OR P5, PT, R0, 0x2, !P5 ;  /* 0x000000020000780c */ /* 0x000fe40006fa5670 */
[----:B------:R-:W-:-:S06]  /*1740*/  LOP3.LUT R2, R108, 0x1f, RZ, 0xc0, !PT ;  /* 0x0000001f6c027812 */ /* 0x000fcc00078ec0ff */
[----:B------:R-:W-:Y:S05]  /*1750*/  BRA.U UP1, `(.L_x_18) ;  /* 0x0000002101987547 */ /* 0x000fea000b800000 */
[----:B------:R-:W1:Y:S01]  /*1760*/  LDCU UR13, c[0x0][0x38c] ;  /* 0x00007180ff0d77ac */ /* 0x000e620008000800 */
[----:B------:R-:W2:Y:S01]  /*1770*/  LDC R9, c[0x0][0x370] ;  /* 0x0000dc00ff097b82 */ /* 0x000ea20000000800 */
[----:B------:R-:W-:Y:S01]  /*1780*/  PLOP3.LUT P1, PT, PT, PT, UP2, 0x80, 0x8 ;  /* 0x000000000008781c */ /* 0x000fe20003f2f028 */
[----:B------:R-:W-:Y:S01]  /*1790*/  HFMA2 R12, -RZ, RZ, 0, 0 ;  /* 0x00000000ff0c7431 */ /* 0x000fe200000001ff */
[----:B------:R-:W-:Y:S01]  /*17a0*/  ISETP.EQ.OR P4, PT, R2, RZ, P5 ;  /* 0x000000ff0200720c */ /* 0x000fe20002f82670 */
[----:B------:R-:W-:Y:S01]  /*17b0*/  IMAD.MOV.U32 R15, RZ, RZ, 0x1 ;  /* 0x00000001ff0f7424 */ /* 0x000fe200078e00ff */
[----:B------:R-:W-:Y:S01]  /*17c0*/  PLOP3.LUT P1, PT, P1, PT, PT, 0x8, 0x80 ;  /* 0x000000000080781c */ /* 0x000fe20000f2e170 */
[----:B------:R-:W-:Y:S01]  /*17d0*/  IMAD.MOV.U32 R14, RZ, RZ, RZ ;  /* 0x000000ffff0e7224 */ /* 0x000fe200078e00ff */
[----:B------:R-:W-:Y:S01]  /*17e0*/  MOV R8, 0x1 ;  /* 0x0000000100087802 */ /* 0x000fe20000000f00 */
[----:B------:R-:W4:Y:S01]  /*17f0*/  LDC R0, c[0x0][0x374] ;  /* 0x0000dd00ff007b82 */ /* 0x000f220000000800 */
[----:B------:R-:W-:Y:S01]  /*1800*/  IMAD.MOV.U32 R10, RZ, RZ, RZ ;  /* 0x000000ffff0a7224 */ /* 0x000fe200078e00ff */
[----:B------:R-:W2:Y:S01]  /*1810*/  LDCU.64 UR22, c[0x0][0x348] ;  /* 0x00006900ff1677ac */ /* 0x000ea20008000a00 */
[----:B------:R-:W-:Y:S01]  /*1820*/  UMOV UR6, URZ ;  /* 0x000000ff00067c82 */ /* 0x000fe20008000000 */
[----:B-1----:R-:W-:-:S04]  /*1830*/  UIADD3 UR5, UPT, UPT, UR13, 0x1f, URZ ;  /* 0x0000001f0d057890 */ /* 0x002fc8000fffe0ff */
[----:B------:R-:W-:-:S04]  /*1840*/  USHF.R.S32.HI UR4, URZ, 0x1f, UR5 ;  /* 0x0000001fff047899 */ /* 0x000fc80008011405 */
[----:B------:R-:W-:-:S04]  /*1850*/  ULEA.HI UR4, UR4, UR5, URZ, 0x5 ;  /* 0x0000000504047291 */ /* 0x000fc8000f8f28ff */
[----:B------:R-:W-:Y:S02]  /*1860*/  USHF.R.S32.HI UR15, URZ, 0x5, UR4 ;  /* 0x00000005ff0f7899 */ /* 0x000fe40008011404 */
[----:B------:R-:W-:Y:S02]  /*1870*/  UIADD3 UR4, UPT, UPT, UR13, -0x1, URZ ;  /* 0xffffffff0d047890 */ /* 0x000fe4000fffe0ff */
[----:B------:R-:W-:Y:S02]  /*1880*/  UISETP.LT.U32.AND UP0, UPT, UR15, 0x22, UPT ;  /* 0x000000220f00788c */ /* 0x000fe4000bf01070 */
[----:B------:R-:W-:Y:S02]  /*1890*/  UISETP.GE.U32.AND UP1, UPT, UR4, -0x3f, UPT ;  /* 0xffffffc10400788c */ /* 0x000fe4000bf26070 */
[----:B------:R-:W-:Y:S02]  /*18a0*/  USEL UR14, UR15, 0x22, UP0 ;  /* 0x000000220f0e7887 */ /* 0x000fe40008000000 */
[----:B------:R-:W-:-:S02]  /*18b0*/  UIADD3 UR13, UPT, UPT, UR13, 0x3e, URZ ;  /* 0x0000003e0d0d7890 */ /* 0x000fc4000fffe0ff */
[----:B------:R-:W-:Y:S02]  /*18c0*/  UIADD3 UR5, UPT, UPT, UR14, -0x1, URZ ;  /* 0xffffffff0e057890 */ /* 0x000fe4000fffe0ff */
[----:B------:R-:W-:-:S03]  /*18d0*/  UIADD3 UR7, UPT, UPT, UR15, -UR14, URZ ;  /* 0x8000000e0f077290 */ /* 0x000fc6000fffe0ff */
[----:B------:R-:W-:-:S04]  /*18e0*/  @UP1 UIADD3 UR5, UPT, UPT, UR14, URZ, URZ ;  /* 0x000000ff0e051290 */ /* 0x000fc8000fffe0ff */
[----:B--2---:R-:W-:-:S12]  /*18f0*/  UIADD3 UR5, UPT, UPT, UR5, 0x1, URZ ;  /* 0x0000000105057890 */ /* 0x004fd8000fffe0ff */
.L_x_36:
[----:B------:R-:W-:Y:S01]  /*1900*/  UISETP.NE.AND UP0, UPT, UR37, URZ, UPT ;  /* 0x000000ff2500728c */ /* 0x000fe2000bf05270 */
[----:B------:R-:W1:Y:S08]  /*1910*/  S2UR UR37, SR_CgaCtaId ;  /* 0x00000000002579c3 */ /* 0x000e700000008800 */
[----:B------:R-:W-:Y:S05]  /*1920*/  BRA.U UP0, `(.L_x_19) ;  /* 0x0000000100347547 */ /* 0x000fea000b800000 */
[----:B------:R-:W2:Y:S01]  /*1930*/  S2R R2, SR_CgaCtaId ;  /* 0x0000000000027919 */ /* 0x000ea20000008800 */
[----:B------:R-:W-:-:S04]  /*1940*/  MOV R3, 0x400 ;  /* 0x0000040000037802 */ /* 0x000fc80000000f00 */
[----:B--2---:R-:W-:Y:S02]  /*1950*/  LEA R3, R2, R3, 0x18 ;  /* 0x0000000302037211 */ /* 0x004fe400078ec0ff */
[----:B------:R-:W-:-:S03]  /*1960*/  SHF.L.U32 R2, R8, 0x1f, RZ ;  /* 0x0000001f08027819 */ /* 0x000fc600000006ff */
[----:B------:R-:W-:-:S04]  /*1970*/  IMAD R3, R10, 0x8, R3 ;  /* 0x000000080a037824 */ /* 0x000fc800078e0203 */
[----:B------:R-:W2:Y:S02]  /*1980*/  SYNCS.PHASECHK.TRANS64.TRYWAIT P0, [R3+URZ+0x2c0], R2 ;  /* 0x0002c002030075a7 */ /* 0x000ea400080011ff */
[----:B--2---:R-:W-:Y:S05]  /*1990*/  @!P0 BRA `(.L_x_20) ;  /* 0x0000006800e08947 */ /* 0x004fea0003800000 */
.L_x_136:
[----:B------:R-:W-:Y:S01]  /*19a0*/  VIADD R10, R10, 0x1 ;  /* 0x000000010a0a7836 */ /* 0x000fe20000000000 */
[----:B------:R2:W-:Y:S04]  /*19b0*/  SYNCS.ARRIVE.TRANS64.A1T0 RZ, [R3+URZ+0x2b0], RZ ;  /* 0x0002b0ff03ff79a7 */ /* 0x0005e800081000ff */
[----:B------:R-:W-:-:S04]  /*19c0*/  ISETP.NE.AND P0, PT, R10, 0x2, PT ;  /* 0x000000020a00780c */ /* 0x000fc80003f05270 */
[----:B------:R-:W-:Y:S02]  /*19d0*/  SEL R10, R10, RZ, P0 ;  /* 0x000000ff0a0a7207 */ /* 0x000fe40000000000 */
[----:B--2---:R-:W-:-:S04]  /*19e0*/  SEL R3, RZ, 0x1, P0 ;  /* 0x00000001ff037807 */ /* 0x004fc80000000000 */
[----:B------:R-:W-:-:S07]  /*19f0*/  LOP3.LUT R8, R8, R3, RZ, 0x3c, !PT ;  /* 0x0000000308087212 */ /* 0x000fce00078e3cff */
.L_x_19:
[----:B------:R-:W-:Y:S01]  /*1a00*/  UMOV UR4, 0x400 ;  /* 0x0000040000047882 */ /* 0x000fe20000000000 */
[----:B------:R-:W-:Y:S01]  /*1a10*/  SHF.L.U32 R2, R15, 0x1f, RZ ;  /* 0x0000001f0f027819 */ /* 0x000fe200000006ff */
[----:B-1----:R-:W-:Y:S01]  /*1a20*/  ULEA UR4, UR37, UR4, 0x18 ;  /* 0x0000000425047291 */ /* 0x002fe2000f8ec0ff */
[----:B------:R-:W-:Y:S01]  /*1a30*/  R2UR UR34, R21 ;  /* 0x00000000152272ca */ /* 0x000fe200000e0000 */
[----:B------:R-:W-:Y:S01]  /*1a40*/  UISETP.GE.U32.AND UP0, UPT, UR13, 0x3f, UPT ;  /* 0x0000003f0d00788c */ /* 0x000fe2000bf06070 */
[----:B------:R-:W-:Y:S01]  /*1a50*/  R2UR UR11, R20 ;  /* 0x00000000140b72ca */ /* 0x000fe200000e0000 */
[----:B------:R-:W-:Y:S01]  /*1a60*/  ULEA UR8, UR6, UR4, 0x3 ;  /* 0x0000000406087291 */ /* 0x000fe2000f8e18ff */
[----:B------:R-:W-:-:S08]  /*1a70*/  UMOV UR24, URZ ;  /* 0x000000ff00187c82 */ /* 0x000fd00008000000 */
[----:B------:R1:W2:Y:S01]  /*1a80*/  SYNCS.PHASECHK.TRANS64.TRYWAIT P0, [UR8+0x110], R2 ;  /* 0x00011002ff0075a7 */ /* 0x0002a20008001108 */
[----:B------:R-:W-:Y:S02]  /*1a90*/  USHF.L.U32 UR34, UR34, 0x6, URZ ;  /* 0x0000000622227899 */ /* 0x000fe400080006ff */
[----:B------:R-:W-:Y:S01]  /*1aa0*/  USHF.L.U32 UR11, UR11, 0x7, URZ ;  /* 0x000000070b0b7899 */ /* 0x000fe200080006ff */
[----:B------:R-:W-:Y:S11]  /*1ab0*/  BRA.U !UP0, `(.L_x_21) ;  /* 0x0000000108a87547 */ /* 0x000ff6000b800000 */
[----:B------:R-:W-:Y:S01]  /*1ac0*/  UMOV UR16, URZ ;  /* 0x000000ff00107c82 */ /* 0x000fe20008000000 */
[----:B------:R-:W-:-:S05]  /*1ad0*/  UMOV UR17, UR6 ;  /* 0x0000000600117c82 */ /* 0x000fca0008000000 */
.L_x_26:
[----:B-1----:R-:W-:Y:S01]  /*1ae0*/  ULEA UR33, UR17, UR4, 0x3 ;  /* 0x0000000411217291 */ /* 0x002fe2000f8e18ff */
[----:B--2---:R-:W-:Y:S01]  /*1af0*/  @!P5 MOV R3, 0x1800 ;  /* 0x000018000003d802 */ /* 0x004fe20000000f00 */
[----:B--2---:R-:W-:Y:S10]  /*1b00*/  @P0 BRA `(.L_x_22) ;  /* 0x00000000000c0947 */ /* 0x004ff40003800000 */
[----:B------:R-:W-:-:S04]  /*1b10*/  SHF.L.U32 R5, R15, 0x1f, RZ ;  /* 0x0000001f0f057819 */ /* 0x000fc800000006ff */
[----:B------:R-:W2:Y:S02]  /*1b20*/  SYNCS.PHASECHK.TRANS64.TRYWAIT P0, [UR33+0x110], R5 ;  /* 0x00011005ff0075a7 */ /* 0x000ea40008001121 */
[----:B--2---:R-:W-:Y:S05]  /*1b30*/  @!P0 BRA `(.L_x_23) ;  /* 0x00000068008c8947 */ /* 0x004fea0003800000 */
.L_x_22:
[----:B------:R2:W-:Y:S01]  /*1b40*/  @!P5 SYNCS.ARRIVE.TRANS64 RZ, [UR33], R3 ;  /* 0x00000003ffffd9a7 */ /* 0x0005e20008000021 */
[----:B------:R-:W-:Y:S04]  /*1b50*/  BSSY.RECONVERGENT B0, `(.L_x_24) ;  /* 0x0000003000007945 */ /* 0x000fe80003800200 */
[----:B------:R-:W-:Y:S05]  /*1b60*/  @P4 BRA `(.L_x_25) ;  /* 0x0000000000044947 */ /* 0x000fea0003800000 */
[----:B------:R-:W-:Y:S05]  /*1b70*/  BPT.TRAP 0x1 ;  /* 0x000000040000795c */ /* 0x000fea0000300000 */
.L_x_25:
[----:B------:R-:W-:Y:S05]  /*1b80*/  BSYNC.RECONVERGENT B0 ;  /* 0x0000000000007941 */ /* 0x000fea0003800200 */
.L_x_24:
[----:B------:R-:W-:Y:S02]  /*1b90*/  UIADD3 UR6, UPT, UPT, UR17, 0x1, URZ ;  /* 0x0000000111067890 */ /* 0x000fe4000fffe0ff */
[----:B------:R-:W-:Y:S02]  /*1ba0*/  ULEA UR32, UR17, UR4, 0xb ;  /* 0x0000000411207291 */ /* 0x000fe4000f8e58ff */
[----:B------:R-:W-:Y:S02]  /*1bb0*/  UISETP.NE.AND UP0, UPT, UR6, 0x22, UPT ;  /* 0x000000220600788c */ /* 0x000fe4000bf05270 */
[----:B------:R-:W-:Y:S02]  /*1bc0*/  UIADD3 UR26, UP1, UPT, UR22, 0x80, URZ ;  /* 0x00000080161a7890 */ /* 0x000fe4000ff3e0ff */
[----:B------:R-:W-:Y:S02]  /*1bd0*/  USEL UR9, URZ, 0x1, UP0 ;  /* 0x00000001ff097887 */ /* 0x000fe40008000000 */
[----:B------:R-:W-:-:S02]  /*1be0*/  USEL UR6, UR6, URZ, UP0 ;  /* 0x000000ff06067287 */ /* 0x000fc40008000000 */
[----:B------:R-:W-:Y:S02]  /*1bf0*/  UIADD3 UR20, UP0, UPT, UR22, 0x180, URZ ;  /* 0x0000018016147890 */ /* 0x000fe4000ff1e0ff */
[----:B------:R-:W-:Y:S01]  /*1c00*/  ULEA UR8, UR6, UR4, 0x3 ;  /* 0x0000000406087291 */ /* 0x000fe2000f8e18ff */
[----:B------:R-:W-:Y:S01]  /*1c10*/  LOP3.LUT R15, R15, UR9, RZ, 0x3c, !PT ;  /* 0x000000090f0f7c12 */ /* 0x000fe2000f8e3cff */
[----:B------:R-:W-:Y:S02]  /*1c20*/  USHF.L.U32 UR35, UR16, 0x5, URZ ;  /* 0x0000000510237899 */ /* 0x000fe400080006ff */
[----:B------:R-:W-:Y:S01]  /*1c30*/  UIADD3.X UR27, UPT, UPT, URZ, UR23, URZ, UP1, !UPT ;  /* 0x00000017ff1b7290 */ /* 0x000fe20008ffe4ff */
[----:B-1----:R-:W-:Y:S01]  /*1c40*/  SHF.L.U32 R2, R15, 0x1f, RZ ;  /* 0x0000001f0f027819 */ /* 0x002fe200000006ff */
[----:B------:R-:W-:Y:S02]  /*1c50*/  UIADD3 UR32, UPT, UPT, UR32, 0x4600, URZ ;  /* 0x0000460020207890 */ /* 0x000fe4000fffe0ff */
[----:B------:R-:W-:Y:S01]  /*1c60*/  UIADD3.X UR21, UPT, UPT, URZ, UR23, URZ, UP0, !UPT ;  /* 0x00000017ff157290 */ /* 0x000fe200087fe4ff */
[----:B------:R1:W1:Y:S01]  /*1c70*/  SYNCS.PHASECHK.TRANS64.TRYWAIT P0, [UR8+0x110], R2 ;  /* 0x00011002ff0075a7 */ /* 0x0002620008001108 */
[----:B------:R-:W-:Y:S01]  /*1c80*/  ULEA UR8, UR17, UR4, 0xc ;  /* 0x0000000411087291 */ /* 0x000fe2000f8e60ff */
[----:B------:R-:W-:Y:S01]  /*1c90*/  UMOV UR18, 0x0 ;  /* 0x0000000000127882 */ /* 0x000fe20000000000 */
[----:B------:R-:W-:-:S02]  /*1ca0*/  UMOV UR19, 0x10000000 ;  /* 0x1000000000137882 */ /* 0x000fc40000000000 */
[----:B------:R-:W-:Y:S01]  /*1cb0*/  UIADD3 UR8, UPT, UPT, UR8, 0x15600, URZ ;  /* 0x0001560008087890 */ /* 0x000fe2000fffe0ff */
[----:B------:R1:W-:Y:S01]  /*1cc0*/  UTMALDG.3D [UR32], [UR26], desc[UR18] ;  /* 0x000012201a0075b4 */ /* 0x0003e20008011000 */
[----:B------:R-:W-:Y:S01]  /*1cd0*/  UMOV UR12, UR36 ;  /* 0x00000024000c7c82 */ /* 0x000fe20008000000 */
[----:B------:R-:W-:Y:S01]  /*1ce0*/  UMOV UR9, UR33 ;  /* 0x0000002100097c82 */ /* 0x000fe20008000000 */
[----:B------:R-:W-:Y:S01]  /*1cf0*/  UMOV UR10, UR35 ;  /* 0x00000023000a7c82 */ /* 0x000fe20008000000 */
[----:B------:R-:W-:Y:S01]  /*1d00*/  UIADD3 UR16, UPT, UPT, UR16, 0x1, URZ ;  /* 0x0000000110107890 */ /* 0x000fe2000fffe0ff */
[----:B------:R-:W-:Y:S01]  /*1d10*/  UMOV UR24, UR5 ;  /* 0x0000000500187c82 */ /* 0x000fe20008000000 */
[----:B------:R-:W-:Y:S02]  /*1d20*/  UMOV UR17, UR6 ;  /* 0x0000000600117c82 */ /* 0x000fe40008000000 */
[----:B------:R1:W-:Y:S01]  /*1d30*/  UTMALDG.3D [UR8], [UR20], desc[UR18] ;  /* 0x00001208140075b4 */ /* 0x0003e20008011000 */
[----:B------:R-:W-:-:S09]  /*1d40*/  UISETP.NE.AND UP0, UPT, UR16, UR5, UPT ;  /* 0x000000051000728c */ /* 0x000fd2000bf05270 */
[----:B------:R-:W-:Y:S05]  /*1d50*/  BRA.U UP0, `(.L_x_26) ;  /* 0xfffffffd00607547 */ /* 0x000fea000b83ffff */
.L_x_21:
[----:B-1----:R-:W-:Y:S01]  /*1d60*/  ULEA UR8, UR6, UR4, 0x3 ;  /* 0x0000000406087291 */ /* 0x002fe2000f8e18ff */
[----:B------:R-:W-:Y:S01]  /*1d70*/  SHF.L.U32 R2, R15, 0x1f, RZ ;  /* 0x0000001f0f027819 */ /* 0x000fe200000006ff */
[----:B------:R-:W-:Y:S01]  /*1d80*/  @!P1 SYNCS.ARRIVE.TRANS64.A1T0 RZ, [UR4+0x248], RZ ;  /* 0x000248ffffff99a7 */ /* 0x000fe20008100004 */
[----:B------:R-:W-:-:S06]  /*1d90*/  UISETP.GT.AND UP0, UPT, UR15, UR14, UPT ;  /* 0x0000000e0f00728c */ /* 0x000fcc000bf04270 */
[----:B--2---:R1:W2:Y:S03]  /*1da0*/  SYNCS.PHASECHK.TRANS64.TRYWAIT P0, [UR8+0x110], R2 ;  /* 0x00011002ff0075a7 */ /* 0x0042a60008001108 */
[----:B------:R-:W-:Y:S05]  /*1db0*/  BRA.U !UP0, `(.L_x_27) ;  /* 0x0000000108ac7547 */ /* 0x000fea000b800000 */
[----:B------:R-:W-:Y:S01]  /*1dc0*/  UIADD3 UR21, UPT, UPT, UR7, UR24, URZ ;  /* 0x0000001807157290 */ /* 0x000fe2000fffe0ff */
[----:B------:R-:W-:-:S11]  /*1dd0*/  UMOV UR25, UR6 ;  /* 0x0000000600197c82 */ /* 0x000fd60008000000 */
.L_x_32:
[----:B-1----:R-:W-:Y:S01]  /*1de0*/  ULEA UR17, UR25, UR4, 0x3 ;  /* 0x0000000419117291 */ /* 0x002fe2000f8e18ff */
[----:B--2---:R-:W-:Y:S01]  /*1df0*/  @!P5 MOV R3, 0x1800 ;  /* 0x000018000003d802 */ /* 0x004fe20000000f00 */
[----:B--2---:R-:W-:Y:S10]  /*1e00*/  @P0 BRA `(.L_x_28) ;  /* 0x00000000000c0947 */ /* 0x004ff40003800000 */
[----:B------:R-:W-:-:S04]  /*1e10*/  SHF.L.U32 R5, R15, 0x1f, RZ ;  /* 0x0000001f0f057819 */ /* 0x000fc800000006ff */
[----:B------:R-:W2:Y:S02]  /*1e20*/  SYNCS.PHASECHK.TRANS64.TRYWAIT P0, [UR17+0x110], R5 ;  /* 0x00011005ff0075a7 */ /* 0x000ea40008001111 */
[----:B--2---:R-:W-:Y:S05]  /*1e30*/  @!P0 BRA `(.L_x_29) ;  /* 0x0000006400e48947 */ /* 0x004fea0003800000 */
.L_x_28:
[----:B------:R2:W-:Y:S01]  /*1e40*/  @!P5 SYNCS.ARRIVE.TRANS64 RZ, [UR17], R3 ;  /* 0x00000003ffffd9a7 */ /* 0x0005e20008000011 */
[----:B------:R-:W-:Y:S04]  /*1e50*/  BSSY.RECONVERGENT B0, `(.L_x_30) ;  /* 0x0000003000007945 */ /* 0x000fe80003800200 */
[----:B------:R-:W-:Y:S05]  /*1e60*/  @P4 BRA `(.L_x_31) ;  /* 0x0000000000044947 */ /* 0x000fea0003800000 */
[----:B------:R-:W-:Y:S05]  /*1e70*/  BPT.TRAP 0x1 ;  /* 0x000000040000795c */ /* 0x000fea0000300000 */
.L_x_31:
[----:B------:R-:W-:Y:S05]  /*1e80*/  BSYNC.RECONVERGENT B0 ;  /* 0x0000000000007941 */ /* 0x000fea0003800200 */
.L_x_30:
        /* <DEDUP_REMOVED lines=10> */
[----:B------:R-:W-:Y:S01]  /*1f30*/  UIADD3 UR16, UPT, UPT, UR16, 0x4600, URZ ;  /* 0x0000460010107890 */ /* 0x000fe2000fffe0ff */
[----:B-1----:R-:W-:Y:S01]  /*1f40*/  SHF.L.U32 R2, R15, 0x1f, RZ ;  /* 0x0000001f0f027819 */ /* 0x002fe200000006ff */
[----:B------:R-:W-:Y:S02]  /*1f50*/  UIADD3.X UR31, UPT, UPT, URZ, UR23, URZ, UP1, !UPT ;  /* 0x00000017ff1f7290 */ /* 0x000fe40008ffe4ff */
[----:B------:R-:W-:Y:S01]  /*1f60*/  UIADD3.X UR29, UPT, UPT, URZ, UR23, URZ, UP0, !UPT ;  /* 0x00000017ff1d7290 */ /* 0x000fe200087fe4ff */
[----:B------:R1:W1:Y:S01]  /*1f70*/  SYNCS.PHASECHK.TRANS64.TRYWAIT P0, [UR8+0x110], R2 ;  /* 0x00011002ff0075a7 */ /* 0x0002620008001108 */
[----:B------:R-:W-:Y:S01]  /*1f80*/  ULEA UR8, UR25, UR4, 0xc ;  /* 0x0000000419087291 */ /* 0x000fe2000f8e60ff */
[----:B------:R-:W-:Y:S01]  /*1f90*/  UMOV UR26, 0x0 ;  /* 0x00000000001a7882 */ /* 0x000fe20000000000 */
[----:B------:R-:W-:-:S02]  /*1fa0*/  UMOV UR27, 0x10000000 ;  /* 0x10000000001b7882 */ /* 0x000fc40000000000 */
[----:B------:R-:W-:Y:S01]  /*1fb0*/  UIADD3 UR8, UPT, UPT, UR8, 0x15600, URZ ;  /* 0x0001560008087890 */ /* 0x000fe2000fffe0ff */
[----:B------:R-:W-:Y:S01]  /*1fc0*/  UMOV UR18, UR34 ;  /* 0x0000002200127c82 */ /* 0x000fe20008000000 */
[----:B------:R-:W-:Y:S01]  /*1fd0*/  UMOV UR20, UR36 ;  /* 0x0000002400147c82 */ /* 0x000fe20008000000 */
[----:B------:R-:W-:Y:S01]  /*1fe0*/  UMOV UR12, UR36 ;  /* 0x00000024000c7c82 */ /* 0x000fe20008000000 */
[----:B------:R-:W-:Y:S01]  /*1ff0*/  UMOV UR9, UR17 ;  /* 0x0000001100097c82 */ /* 0x000fe20008000000 */
[----:B------:R-:W-:Y:S01]  /*2000*/  UMOV UR10, UR19 ;  /* 0x00000013000a7c82 */ /* 0x000fe20008000000 */
[----:B------:R1:W-:Y:S01]  /*2010*/  UTMALDG.3D [UR16], [UR30], desc[UR26] ;  /* 0x00001a101e0075b4 */ /* 0x0003e20008011000 */
[----:B------:R-:W-:Y:S01]  /*2020*/  UIADD3 UR24, UPT, UPT, UR24, 0x1, URZ ;  /* 0x0000000118187890 */ /* 0x000fe2000fffe0ff */
[----:B------:R-:W-:-:S03]  /*2030*/  UMOV UR25, UR6 ;  /* 0x0000000600197c82 */ /* 0x000fc60008000000 */
[----:B------:R-:W-:Y:S01]  /*2040*/  UISETP.NE.AND UP0, UPT, UR24, UR21, UPT ;  /* 0x000000151800728c */ /* 0x000fe2000bf05270 */
[----:B------:R1:W-:Y:S08]  /*2050*/  UTMALDG.3D [UR8], [UR28], desc[UR26] ;  /* 0x00001a081c0075b4 */ /* 0x0003f00008011000 */
[----:B------:R-:W-:Y:S05]  /*2060*/  BRA.U UP0, `(.L_x_32) ;  /* 0xfffffffd005c7547 */ /* 0x000fea000b83ffff */
.L_x_27:
[----:B-1----:R-:W-:Y:S01]  /*2070*/  LEA R2, R14, UR4, 0x3 ;  /* 0x000000040e027c11 */ /* 0x002fe2000f8e18ff */
[----:B------:R-:W-:Y:S01]  /*2080*/  NOP ;  /* 0x0000000000007918 */ /* 0x000fe20000000000 */
[----:B--2---:R-:W-:Y:S02]  /*2090*/  SHF.L.U32 R3, R12, 0x1f, RZ ;  /* 0x0000001f0c037819 */ /* 0x004fe400000006ff */
[----:B------:R-:W-:Y:S02]  /*20a0*/  LEA R4, R14, UR4, 0x4 ;  /* 0x000000040e047c11 */ /* 0x000fe4000f8e20ff */
[----:B------:R-:W1:Y:S02]  /*20b0*/  SYNCS.PHASECHK.TRANS64.TRYWAIT P0, [R2+URZ+0x250], R3 ;  /* 0x00025003020075a7 */ /* 0x000e6400080011ff */
[----:B-1----:R-:W-:Y:S05]  /*20c0*/  @!P0 BRA `(.L_x_33) ;  /* 0x0000006400588947 */ /* 0x002fea0003800000 */
.L_x_139:
[----:B------:R-:W2:Y:S01]  /*20d0*/  LDS.128 R4, [R4+0x2e0] ;  /* 0x0002e00004047984 */ /* 0x000ea20000000c00 */
[----:B---3--:R-:W-:Y:S01]  /*20e0*/  ISETP.GE.AND P0, PT, R40, 0x1, PT ;  /* 0x000000012800780c */ /* 0x008fe20003f06270 */
[----:B-1----:R-:W-:Y:S01]  /*20f0*/  VIADD R2, R2, 0x260 ;  /* 0x0000026002027836 */ /* 0x002fe20000000000 */
[----:B------:R-:W-:Y:S01]  /*2100*/  @!PT LDS RZ, [RZ] ;  /* 0x00000000fffff984 */ /* 0x000fe20000000800 */
[----:B------:R-:W-:Y:S01]  /*2110*/  @!PT LDS RZ, [RZ] ;  /* 0x00000000fffff984 */ /* 0x000fe20000000800 */
[----:B------:R-:W-:Y:S01]  /*2120*/  @!PT LDS RZ, [RZ] ;  /* 0x00000000fffff984 */ /* 0x000fe20000000800 */
[----:B------:R-:W-:Y:S01]  /*2130*/  @!PT LDS RZ, [RZ] ;  /* 0x00000000fffff984 */ /* 0x000fe20000000800 */
[----:B------:R1:W-:Y:S06]  /*2140*/  MEMBAR.ALL.CTA ;  /* 0x0000000000007992 */ /* 0x0003ec0000008000 */
[----:B-1----:R-:W1:Y:S01]  /*2150*/  FENCE.VIEW.ASYNC.S ;  /* 0x00000000000073c6 */ /* 0x002e620000000000 */
[----:B------:R-:W-:-:S04]  /*2160*/  PRMT R2, RZ, 0x654, R2 ;  /* 0x00000654ff027816 */ /* 0x000fc80000000002 */
[----:B-1----:R1:W-:Y:S01]  /*2170*/  SYNCS.ARRIVE.TRANS64.RED.A1T0 RZ, [R2+URZ], RZ ;  /* 0x000000ff02ff79a7 */ /* 0x0023e200081004ff */
[----:B--2---:R-:W-:-:S13]  /*2180*/  LOP3.LUT P2, RZ, R6, 0x1, RZ, 0xc0, !PT ;  /* 0x0000000106ff7812 */ /* 0x004fda000784c0ff */
[----:B------:R-:W-:Y:S01]  /*2190*/  @P2 SHF.R.U32.HI R3, RZ, 0x10, R5 ;  /* 0x00000010ff032819 */ /* 0x000fe20000011605 */
[----:B------:R-:W-:Y:S01]  /*21a0*/  VOTEU.ANY UP0, P2 ;  /* 0x0000000000ff7886 */ /* 0x000fe20001000100 */
[----:B------:R-:W-:Y:S02]  /*21b0*/  @P2 MOV R13, R4 ;  /* 0x00000004000d2202 */ /* 0x000fe40000000f00 */
[----:B------:R-:W-:Y:S02]  /*21c0*/  @P2 R2UR.BROADCAST UR8, R3 ;  /* 0x00000000030822ca */ /* 0x000fe400008e0000 */
[----:B------:R-:W-:-:S11]  /*21d0*/  @P2 LOP3.LUT R11, R5, 0xffff, RZ, 0xc0, !PT ;  /* 0x0000ffff050b2812 */ /* 0x000fd600078ec0ff */
[----:B------:R-:W-:Y:S01]  /*21e0*/  @UP0 UMOV UR36, UR8 ;  /* 0x0000000800240c82 */ /* 0x000fe20008000000 */
[----:B-1----:R-:W-:Y:S05]  /*21f0*/  @!P0 BRA `(.L_x_34) ;  /* 0x0000000000b88947 */ /* 0x002fea0003800000 */
[----:B------:R-:W4:Y:S01]  /*2200*/  LDC.64 R4, c[0x0][0xb18] ;  /* 0x0002c600ff047b82 */ /* 0x000f220000000a00 */
[----:B------:R-:W-:-:S07]  /*2210*/  ISETP.NE.AND P3, PT, R40, 0x1, PT ;  /* 0x000000012800780c */ /* 0x000fce0003f65270 */
[----:B------:R-:W1:Y:S08]  /*2220*/  LDC.64 R6, c[0x0][0xb10] ;  /* 0x0002c400ff067b82 */ /* 0x000e700000000a00 */
[----:B------:R-:W2:Y:S08]  /*2230*/  LDC R16, c[0x0][0xb20] ;  /* 0x0002c800ff107b82 */ /* 0x000eb00000000800 */
[----:B------:R-:W3:Y:S01]  /*2240*/  LDC R18, c[0x0][0xb0c] ;  /* 0x0002c300ff127b82 */ /* 0x000ee20000000800 */
[----:B----4-:R-:W-:Y:S01]  /*2250*/  IMAD.HI.U32 R17, R0, R5, RZ ;  /* 0x0000000500117227 */ /* 0x010fe200078e00ff */
[----:B------:R-:W-:-:S03]  /*2260*/  ISETP.NE.AND P0, PT, R4, 0x1, PT ;  /* 0x000000010400780c */ /* 0x000fc60003f05270 */
[----:B------:R-:W-:-:S03]  /*2270*/  IMAD.HI.U32 R5, R11, R5, RZ ;  /* 0x000000050b057227 */ /* 0x000fc600078e00ff */
[----:B------:R-:W4:Y:S01]  /*2280*/  LDC.64 R2, c[0x0][0xb28] ;  /* 0x0002ca00ff027b82 */ /* 0x000f220000000a00 */
[----:B-1----:R-:W-:-:S04]  /*2290*/  IMAD.HI.U32 R20, R9, R6, RZ ;  /* 0x0000000609147227 */ /* 0x002fc800078e00ff */
[----:B------:R-:W-:Y:S01]  /*22a0*/  IMAD.HI.U32 R22, R13, R6, RZ ;  /* 0x000000060d167227 */ /* 0x000fe200078e00ff */
[----:B------:R-:W-:Y:S02]  /*22b0*/  SHF.R.U32.HI R20, RZ, R7, R20 ;  /* 0x00000007ff147219 */ /* 0x000fe40000011614 */
[-C--:B--2---:R-:W-:Y:S02]  /*22c0*/  SHF.R.U32.HI R17, RZ, R16.reuse, R17 ;  /* 0x00000010ff117219 */ /* 0x084fe40000011611 */
[----:B------:R-:W-:Y:S02]  /*22d0*/  SHF.R.U32.HI R16, RZ, R16, R5 ;  /* 0x00000010ff107219 */ /* 0x000fe40000011605 */
[----:B------:R-:W-:Y:S02]  /*22e0*/  SEL R17, R0, R17, !P0 ;  /* 0x0000001100117207 */ /* 0x000fe40004000000 */
[----:B------:R-:W-:Y:S02]  /*22f0*/  SHF.R.U32.HI R22, RZ, R7, R22 ;  /* 0x00000007ff167219 */ /* 0x000fe40000011616 */
[----:B---3--:R-:W-:-:S02]  /*2300*/  ISETP.NE.AND P1, PT, R18, 0x1, PT ;  /* 0x000000011200780c */ /* 0x008fc40003f25270 */
[----:B------:R-:W-:Y:S02]  /*2310*/  SEL R5, R11, R16, !P0 ;  /* 0x000000100b057207 */ /* 0x000fe40004000000 */
[----:B------:R-:W-:Y:S02]  /*2320*/  SEL R19, R9, R20, !P1 ;  /* 0x0000001409137207 */ /* 0x000fe40004800000 */
[----:B------:R-:W-:Y:S01]  /*2330*/  SEL R7, R13, R22, !P1 ;  /* 0x000000160d077207 */ /* 0x000fe20004800000 */
[----:B----4-:R-:W-:-:S04]  /*2340*/  IMAD.HI.U32 R20, R17, R2, RZ ;  /* 0x0000000211147227 */ /* 0x010fc800078e00ff */
[----:B------:R-:W-:Y:S01]  /*2350*/  IMAD.HI.U32 R6, R19, R2, RZ ;  /* 0x0000000213067227 */ /* 0x000fe200078e00ff */
[----:B------:R-:W-:-:S04]  /*2360*/  @P3 SHF.R.U32.HI R17, RZ, R3, R20 ;  /* 0x00000003ff113219 */ /* 0x000fc80000011614 */
        /* <DEDUP_REMOVED lines=8> */
[----:B------:R-:W-:-:S04]  /*23f0*/  @!P0 IMAD.HI.U32 R16, R7, R2, RZ ;  /* 0x0000000207108227 */ /* 0x000fc800078e00ff */
[----:B------:R-:W-:Y:S01]  /*2400*/  IMAD.MOV R2, RZ, RZ, -R6 ;  /* 0x000000ffff027224 */ /* 0x000fe200078e0a06 */
[----:B------:R-:W-:-:S03]  /*2410*/  @!P0 SHF.R.U32.HI R16, RZ, R3, R16 ;  /* 0x00000003ff108219 */ /* 0x000fc60000011610 */
[----:B------:R-:W-:Y:S01]  /*2420*/  IMAD R2, R40, R2, R5 ;  /* 0x0000000228027224 */ /* 0x000fe200078e0205 */
[----:B------:R-:W-:Y:S02]  /*2430*/  @!P0 SEL R3, R7, R16, !P3 ;  /* 0x0000001007038207 */ /* 0x000fe40005800000 */
[----:B------:R-:W-:-:S03]  /*2440*/  IADD3 R16, PT, PT, -R5, RZ, RZ ;  /* 0x000000ff05107210 */ /* 0x000fc60007ffe1ff */
[--C-:B------:R-:W-:Y:S02]  /*2450*/  @!P0 IMAD.IADD R6, R6, 0x1, -R3.reuse ;  /* 0x0000000106068824 */ /* 0x100fe400078e0a03 */
[----:B------:R-:W-:Y:S01]  /*2460*/  @!P0 IMAD R3, R2, R19, R3 ;  /* 0x0000001302038224 */ /* 0x000fe200078e0203 */
[----:B------:R-:W-:Y:S01]  /*2470*/  IADD3 R2, PT, PT, -R7, RZ, RZ ;  /* 0x000000ff07027210 */ /* 0x000fe20007ffe1ff */
[----:B------:R-:W-:Y:S02]  /*2480*/  @!P0 IMAD R5, R40, R6, R7 ;  /* 0x0000000628058224 */ /* 0x000fe400078e0207 */
[----:B------:R-:W-:Y:S02]  /*2490*/  IMAD R11, R4, R16, R11 ;  /* 0x00000010040b7224 */ /* 0x000fe400078e020b */
[----:B------:R-:W-:Y:S02]  /*24a0*/  @!P0 IMAD.MOV.U32 R7, RZ, RZ, R3 ;  /* 0x000000ffff078224 */ /* 0x000fe400078e0003 */
[----:B------:R-:W-:-:S02]  /*24b0*/  IMAD R2, R18, R2, R13 ;  /* 0x0000000212027224 */ /* 0x000fc400078e020d */
[----:B------:R-:W-:Y:S02]  /*24c0*/  IMAD R11, R5, R4, R11 ;  /* 0x00000004050b7224 */ /* 0x000fe400078e020b */
[----:B------:R-:W-:Y:S02]  /*24d0*/  IMAD R13, R7, R18, R2 ;  /* 0x00000012070d7224 */ /* 0x000fe400078e0202 */
.L_x_34:
[----:B------:R-:W1:Y:S02]  /*24e0*/  LDCU UR8, c[0x0][0xb30] ;  /* 0x00016600ff0877ac */ /* 0x000e640008000800 */
[----:B-1----:R-:W-:-:S09]  /*24f0*/  UISETP.NE.AND UP0, UPT, UR8, 0x1, UPT ;  /* 0x000000010800788c */ /* 0x002fd2000bf05270 */
[----:B------:R-:W-:Y:S05]  /*2500*/  BRA.U UP0, `(.L_x_35) ;  /* 0x0000000100407547 */ /* 0x000fea000b800000 */
[----:B------:R-:W1:Y:S08]  /*2510*/  LDC.64 R4, c[0x0][0xb10] ;  /* 0x0002c400ff047b82 */ /* 0x000e700000000a00 */
[----:B------:R-:W2:Y:S08]  /*2520*/  LDC.64 R2, c[0x0][0xb18] ;  /* 0x0002c600ff027b82 */ /* 0x000eb00000000a00 */
[----:B------:R-:W3:Y:S08]  /*2530*/  LDC R6, c[0x0][0xb20] ;  /* 0x0002c800ff067b82 */ /* 0x000ef00000000800 */
[----:B------:R-:W4:Y:S01]  /*2540*/  LDC R16, c[0x0][0xb0c] ;  /* 0x0002c300ff107b82 */ /* 0x000f220000000800 */
[----:B-1----:R-:W-:-:S05]  /*2550*/  IMAD.HI.U32 R4, R13, R4, RZ ;  /* 0x000000040d047227 */ /* 0x002fca00078e00ff */
[----:B------:R-:W-:Y:S01]  /*2560*/  SHF.R.U32.HI R4, RZ, R5, R4 ;  /* 0x00000005ff047219 */ /* 0x000fe20000011604 */
[----:B--2---:R-:W-:Y:S01]  /*2570*/  IMAD.HI.U32 R3, R11, R3, RZ ;  /* 0x000000030b037227 */ /* 0x004fe200078e00ff */
[----:B------:R-:W-:-:S04]  /*2580*/  ISETP.NE.AND P0, PT, R2, 0x1, PT ;  /* 0x000000010200780c */ /* 0x000fc80003f05270 */
[----:B---3--:R-:W-:-:S04]  /*2590*/  SHF.R.U32.HI R6, RZ, R6, R3 ;  /* 0x00000006ff067219 */ /* 0x008fc80000011603 */
[----:B------:R-:W-:Y:S02]  /*25a0*/  SEL R3, R11, R6, !P0 ;  /* 0x000000060b037207 */ /* 0x000fe40004000000 */
[----:B----4-:R-:W-:-:S04]  /*25b0*/  ISETP.NE.AND P1, PT, R16, 0x1, PT ;  /* 0x000000011000780c */ /* 0x010fc80003f25270 */
[----:B------:R-:W-:-:S05]  /*25c0*/  SEL R4, R13, R4, !P1 ;  /* 0x000000040d047207 */ /* 0x000fca0004800000 */
[----:B------:R-:W-:Y:S02]  /*25d0*/  IMAD.IADD R5, R3, 0x1, -R4 ;  /* 0x0000000103057824 */ /* 0x000fe400078e0a04 */
[----:B------:R-:W-:Y:S02]  /*25e0*/  IMAD.IADD R3, R4, 0x1, -R3 ;  /* 0x0000000104037824 */ /* 0x000fe400078e0a03 */
[----:B------:R-:W-:Y:S02]  /*25f0*/  IMAD R13, R5, R16, R13 ;  /* 0x00000010050d7224 */ /* 0x000fe400078e020d */
[----:B------:R-:W-:-:S07]  /*2600*/  IMAD R11, R3, R2, R11 ;  /* 0x00000002030b7224 */ /* 0x000fce00078e020b */
.L_x_35:
[----:B------:R-:W-:Y:S01]  /*2610*/  VIADD R14, R14, 0x1 ;  /* 0x000000010e0e7836 */ /* 0x000fe20000000000 */
[----:B------:R-:W-:Y:S01]  /*2620*/  PLOP3.LUT P1, PT, PT, PT, PT, 0x80, 0x8 ;  /* 0x000000000008781c */ /* 0x000fe20003f2f070 */
[----:B------:R-:W-:Y:S02]  /*2630*/  IMAD.IADD R21, R13, 0x1, R96 ;  /* 0x000000010d157824 */ /* 0x000fe400078e0260 */
[----:B------:R-:W-:Y:S01]  /*2640*/  IMAD.IADD R20, R11, 0x1, R94 ;  /* 0x000000010b147824 */ /* 0x000fe200078e025e */
[----:B------:R-:W-:-:S04]  /*2650*/  ISETP.NE.AND P0, PT, R14, 0x2, PT ;  /* 0x000000020e00780c */ /* 0x000fc80003f05270 */
[----:B------:R-:W-:Y:S02]  /*2660*/  SEL R3, RZ, 0x1, P0 ;  /* 0x00000001ff037807 */ /* 0x000fe40000000000 */
[----:B------:R-:W-:Y:S02]  /*2670*/  SEL R14, R14, RZ, P0 ;  /* 0x000000ff0e0e7207 */ /* 0x000fe40000000000 */
[----:B------:R-:W-:Y:S01]  /*2680*/  LOP3.LUT R12, R12, R3, RZ, 0x3c, !PT ;  /* 0x000000030c0c7212 */ /* 0x000fe200078e3cff */
[----:B------:R-:W-:Y:S06]  /*2690*/  @P2 BRA `(.L_x_36) ;  /* 0xfffffff000982947 */ /* 0x000fec000383ffff */
[----:B------:R-:W-:Y:S01]  /*26a0*/  UIADD3 UR4, UPT, UPT, UR4, 0x110, URZ ;  /* 0x0000011004047890 */ /* 0x000fe2000fffe0ff */
[----:B------:R-:W-:-:S03]  /*26b0*/  SHF.L.U32 R3, R15, 0x1f, RZ ;  /* 0x0000001f0f037819 */ /* 0x000fc600000006ff */
[----:B------:R-:W-:-:S09]  /*26c0*/  ULEA UR5, UR6, UR4, 0x3 ;  /* 0x0000000406057291 */ /* 0x000fd2000f8e18ff */
[----:B------:R-:W1:Y:S02]  /*26d0*/  SYNCS.PHASECHK.TRANS64.TRYWAIT P0, [UR5], R3 ;  /* 0x00000003ff0075a7 */ /* 0x000e640008001105 */
[----:B-1----:R-:W-:Y:S05]  /*26e0*/  @!P0 BRA `(.L_x_37) ;  /* 0x0000005c00e48947 */ /* 0x002fea0003800000 */
.L_x_141:
[----:B------:R-:W-:-:S04]  /*26f0*/  UIADD3 UR6, UPT, UPT, UR6, 0x1, URZ ;  /* 0x0000000106067890 */ /* 0x000fc8000fffe0ff */
[----:B------:R-:W-:-:S04]  /*2700*/  UISETP.NE.AND UP0, UPT, UR6, 0x22, UPT ;  /* 0x000000220600788c */ /* 0x000fc8000bf05270 */
[----:B------:R-:W-:Y:S02]  /*2710*/  USEL UR7, URZ, 0x1, UP0 ;  /* 0x00000001ff077887 */ /* 0x000fe40008000000 */
[----:B------:R-:W-:-:S04]  /*2720*/  USEL UR6, UR6, URZ, UP0 ;  /* 0x000000ff06067287 */ /* 0x000fc80008000000 */
[----:B------:R-:W-:Y:S01]  /*2730*/  ULEA UR5, UR6, UR4, 0x3 ;  /* 0x0000000406057291 */ /* 0x000fe2000f8e18ff */
[----:B------:R-:W-:-:S04]  /*2740*/  LOP3.LUT R2, R15, UR7, RZ, 0x3c, !PT ;  /* 0x000000070f027c12 */ /* 0x000fc8000f8e3cff */
[----:B-1----:R-:W-:-:S04]  /*2750*/  SHF.L.U32 R3, R2, 0x1f, RZ ;  /* 0x0000001f02037819 */ /* 0x002fc800000006ff */
[----:B------:R-:W1:Y:S02]  /*2760*/  SYNCS.PHASECHK.TRANS64.TRYWAIT P0, [UR5], R3 ;  /* 0x00000003ff0075a7 */ /* 0x000e640008001105 */
[----:B-1----:R-:W-:Y:S05]  /*2770*/  @!P0 BRA `(.L_x_38) ;  /* 0x0000005c00d88947 */ /* 0x002fea0003800000 */
.L_x_143:
        /* <DEDUP_REMOVED lines=9> */
.L_x_145:
        /* <DEDUP_REMOVED lines=9> */
.L_x_147:
        /* <DEDUP_REMOVED lines=9> */
.L_x_149:
        /* <DEDUP_REMOVED lines=9> */
.L_x_151:
        /* <DEDUP_REMOVED lines=9> */
.L_x_153:
        /* <DEDUP_REMOVED lines=9> */
.L_x_155:
        /* <DEDUP_REMOVED lines=9> */
.L_x_157:
        /* <DEDUP_REMOVED lines=9> */
.L_x_159:
        /* <DEDUP_REMOVED lines=9> */
.L_x_161:
        /* <DEDUP_REMOVED lines=9> */
.L_x_163:
        /* <DEDUP_REMOVED lines=9> */
.L_x_165:
        /* <DEDUP_REMOVED lines=9> */
.L_x_167:
        /* <DEDUP_REMOVED lines=9> */
.L_x_169:
        /* <DEDUP_REMOVED lines=9> */
.L_x_171:
        /* <DEDUP_REMOVED lines=9> */
.L_x_173:
        /* <DEDUP_REMOVED lines=9> */
.L_x_175:
        /* <DEDUP_REMOVED lines=9> */
.L_x_177:
        /* <DEDUP_REMOVED lines=9> */
.L_x_179:
        /* <DEDUP_REMOVED lines=9> */
.L_x_181:
        /* <DEDUP_REMOVED lines=9> */
.L_x_183:
        /* <DEDUP_REMOVED lines=9> */
.L_x_185:
        /* <DEDUP_REMOVED lines=9> */
.L_x_187:
        /* <DEDUP_REMOVED lines=9> */
.L_x_189:
        /* <DEDUP_REMOVED lines=9> */
.L_x_191:
        /* <DEDUP_REMOVED lines=9> */
.L_x_193:
        /* <DEDUP_REMOVED lines=9> */
.L_x_195:
        /* <DEDUP_REMOVED lines=9> */
.L_x_197:
        /* <DEDUP_REMOVED lines=9> */
.L_x_199:
        /* <DEDUP_REMOVED lines=9> */
.L_x_201:
        /* <DEDUP_REMOVED lines=9> */
.L_x_203:
        /* <DEDUP_REMOVED lines=9> */
.L_x_205:
[----:B------:R-:W-:-:S04]  /*38f0*/  UIADD3 UR6, UPT, UPT, UR6, 0x1, URZ ;  /* 0x0000000106067890 */ /* 0x000fc8000fffe0ff */
[----:B------:R-:W-:-:S04]  /*3900*/  UISETP.NE.AND UP0, UPT, UR6, 0x22, UPT ;  /* 0x000000220600788c */ /* 0x000fc8000bf05270 */
[----:B------:R-:W-:Y:S02]  /*3910*/  USEL UR5, URZ, 0x1, UP0 ;  /* 0x00000001ff057887 */ /* 0x000fe40008000000 */
[----:B------:R-:W-:-:S04]  /*3920*/  USEL UR6, UR6, URZ, UP0 ;  /* 0x000000ff06067287 */ /* 0x000fc80008000000 */
[----:B------:R-:W-:Y:S01]  /*3930*/  ULEA UR6, UR6, UR4, 0x3 ;  /* 0x0000000406067291 */ /* 0x000fe2000f8e18ff */
[----:B-1----:R-:W-:-:S04]  /*3940*/  LOP3.LUT R3, R2, UR5, RZ, 0x3c, !PT ;  /* 0x0000000502037c12 */ /* 0x002fc8000f8e3cff */
[----:B------:R-:W-:Y:S01]  /*3950*/  SHF.L.U32 R3, R3, 0x1f, RZ ;  /* 0x0000001f03037819 */ /* 0x000fe200000006ff */
[----:B----4-:R-:W-:-:S07]  /*3960*/  IMAD.U32 R0, RZ, RZ, UR6 ;  /* 0x00000006ff007e24 */ /* 0x010fce000f8e00ff */
.L_x_70:
[----:B-1----:R1:W2:Y:S02]  /*3970*/  SYNCS.PHASECHK.TRANS64.TRYWAIT P0, [R0+URZ], R3 ;  /* 0x00000003000075a7 */ /* 0x0022a400080011ff */
[----:B--2---:R-:W-:Y:S05]  /*3980*/  @!P0 NANOSLEEP.SYNCS 0x989680 ;  /* 0x009896800000895d */ /* 0x004fea0003900000 */
[----:B------:R-:W2:Y:S02]  /*3990*/  @!P0 SYNCS.PHASECHK.TRANS64 P0, [R0+URZ], R3 ;  /* 0x00000003000085a7 */ /* 0x000ea400080010ff */
[----:B--2---:R-:W-:Y:S05]  /*39a0*/  @P0 EXIT ;  /* 0x000000000000094d */ /* 0x004fea0003800000 */
[----:B------:R-:W-:Y:S05]  /*39b0*/  BRA `(.L_x_70) ;  /* 0xfffffffc00ec7947 */ /* 0x000fea000383ffff */
.L_x_18:
[----:B------:R-:W-:-:S04]  /*39c0*/  UISETP.NE.AND UP1, UPT, UR37, URZ, UPT ;  /* 0x000000ff2500728c */ /* 0x000fc8000bf25270 */
[----:B------:R-:W-:-:S09]  /*39d0*/  UISETP.NE.OR UP1, UPT, UR8, 0x1, UP1 ;  /* 0x000000010800788c */ /* 0x000fd20008f25670 */
[----:B------:R-:W-:Y:S05]  /*39e0*/  BRA.U UP1, `(.L_x_71) ;  /* 0x0000000501487547 */ /* 0x000fea000b800000 */
[----:B------:R-:W-:Y:S01]  /*39f0*/  ISETP.NE.AND P2, PT, R2, RZ, PT ;  /* 0x000000ff0200720c */ /* 0x000fe20003f45270 */
[----:B------:R-:W-:Y:S01]  /*3a00*/  IMAD.MOV.U32 R12, RZ, RZ, 0x1 ;  /* 0x00000001ff0c7424 */ /* 0x000fe200078e00ff */
[----:B------:R-:W-:Y:S02]  /*3a10*/  CS2R R10, SRZ ;  /* 0x00000000000a7805 */ /* 0x000fe4000001ff00 */
[----:B------:R-:W-:Y:S01]  /*3a20*/  CS2R R8, SRZ ;  /* 0x0000000000087805 */ /* 0x000fe2000001ff00 */
[----:B------:R-:W-:Y:S01]  /*3a30*/  UMOV UR4, 0x400 ;  /* 0x0000040000047882 */ /* 0x000fe20000000000 */
[----:B------:R-:W-:Y:S01]  /*3a40*/  UMOV UR6, URZ ;  /* 0x000000ff00067c82 */ /* 0x000fe20008000000 */
[----:B------:R-:W-:-:S12]  /*3a50*/  ULEA UR37, UR37, UR4, 0x18 ;  /* 0x0000000425257291 */ /* 0x000fd8000f8ec0ff */
.L_x_75:
[----:B------:R-:W-:Y:S02]  /*3a60*/  LEA R0, R8, UR37, 0x3 ;  /* 0x0000002508007c11 */ /* 0x000fe4000f8e18ff */
[----:B------:R-:W-:-:S03]  /*3a70*/  SHF.L.U32 R5, R9, 0x1f, RZ ;  /* 0x0000001f09057819 */ /* 0x000fc600000006ff */
[----:B------:R-:W-:Y:S01]  /*3a80*/  VIADD R4, R0, 0x2c0 ;  /* 0x000002c000047836 */ /* 0x000fe20000000000 */
[----:B------:R-:W1:Y:S02]  /*3a90*/  SYNCS.PHASECHK.TRANS64.TRYWAIT P0, [R0+URZ+0x2b0], R5 ;  /* 0x0002b005000075a7 */ /* 0x000e6400080011ff */
[----:B-1----:R-:W-:Y:S05]  /*3aa0*/  @!P0 BRA `(.L_x_72) ;  /* 0x00000058000c8947 */ /* 0x002fea0003800000 */
.L_x_206:
[----:B------:R-:W-:Y:S01]  /*3ab0*/  ULEA UR5, UR6, UR37, 0x3 ;  /* 0x0000002506057291 */ /* 0x000fe2000f8e18ff */
[----:B------:R-:W-:Y:S02]  /*3ac0*/  PRMT R4, RZ, 0x654, R4 ;  /* 0x00000654ff047816 */ /* 0x000fe40000000004 */
[----:B-1----:R-:W-:Y:S01]  /*3ad0*/  SHF.L.U32 R5, R12, 0x1f, RZ ;  /* 0x0000001f0c057819 */ /* 0x002fe200000006ff */
[----:B------:R-:W-:Y:S01]  /*3ae0*/  UIADD3 UR4, UPT, UPT, UR5, 0x250, URZ ;  /* 0x0000025005047890 */ /* 0x000fe2000fffe0ff */
[----:B------:R1:W-:Y:S05]  /*3af0*/  SYNCS.ARRIVE.TRANS64.RED.A1T0 RZ, [R4+URZ], RZ ;  /* 0x000000ff04ff79a7 */ /* 0x0003ea00081004ff */
[----:B------:R-:W-:Y:S01]  /*3b00*/  IMAD.U32 R7, RZ, RZ, UR4 ;  /* 0x00000004ff077e24 */ /* 0x000fe2000f8e00ff */
[----:B------:R-:W2:Y:S04]  /*3b10*/  SYNCS.PHASECHK.TRANS64.TRYWAIT P0, [UR5+0x260], R5 ;  /* 0x00026005ff0075a7 */ /* 0x000ea80008001105 */
[----:B------:R-:W-:Y:S01]  /*3b20*/  PRMT R6, R2, 0x654, R7 ;  /* 0x0000065402067816 */ /* 0x000fe20000000007 */
[----:B-1----:R-:W-:Y:S01]  /*3b30*/  @!P2 IMAD.MOV.U32 R4, RZ, RZ, 0x10 ;  /* 0x00000010ff04a424 */ /* 0x002fe200078e00ff */
[----:B--2---:R-:W-:Y:S06]  /*3b40*/  @!P0 BRA `(.L_x_73) ;  /* 0x0000005400f88947 */ /* 0x004fec0003800000 */
.L_x_208:
[----:B------:R-:W-:Y:S01]  /*3b50*/  ULEA UR4, UR6, UR37, 0x4 ;  /* 0x0000002506047291 */ /* 0x000fe2000f8e20ff */
[----:B------:R-:W-:Y:S01]  /*3b60*/  SEL R3, R6, R3, !P2 ;  /* 0x0000000306037207 */ /* 0x000fe20005000000 */
[----:B------:R-:W-:Y:S01]  /*3b70*/  UIADD3 UR5, UPT, UPT, UR5, 0x250, URZ ;  /* 0x0000025005057890 */ /* 0x000fe2000fffe0ff */
[----:B-1----:R-:W-:Y:S01]  /*3b80*/  LEA R0, R11, UR37, 0x3 ;  /* 0x000000250b007c11 */ /* 0x002fe2000f8e18ff */
[----:B------:R-:W-:Y:S01]  /*3b90*/  UIADD3 UR4, UPT, UPT, UR4, 0x2e0, URZ ;  /* 0x000002e004047890 */ /* 0x000fe2000fffe0ff */
[----:B------:R-:W-:Y:S01]  /*3ba0*/  SHF.L.U32 R5, R10, 0x1f, RZ ;  /* 0x0000001f0a057819 */ /* 0x000fe200000006ff */
[----:B------:R1:W-:Y:S01]  /*3bb0*/  @!P2 SYNCS.ARRIVE.TRANS64.RED RZ, [R3+URZ], R4 ;  /* 0x0000000403ffa9a7 */ /* 0x0003e200080004ff */
[----:B------:R-:W-:Y:S01]  /*3bc0*/  UIADD3 UR6, UPT, UPT, UR6, 0x1, URZ ;  /* 0x0000000106067890 */ /* 0x000fe2000fffe0ff */
[----:B------:R-:W-:-:S03]  /*3bd0*/  VIADD R8, R8, 0x1 ;  /* 0x0000000108087836 */ /* 0x000fc60000000000 */
[----:B------:R-:W-:Y:S02]  /*3be0*/  UISETP.NE.AND UP0, UPT, UR6, 0x2, UPT ;  /* 0x000000020600788c */ /* 0x000fe4000bf05270 */
[----:B------:R-:W-:Y:S06]  /*3bf0*/  UGETNEXTWORKID.BROADCAST [UR4], [UR5] ;  /* 0x00000000040073ca */ /* 0x000fec0008000100 */
[----:B------:R-:W-:Y:S01]  /*3c00*/  USEL UR4, URZ, 0x1, UP0 ;  /* 0x00000001ff047887 */ /* 0x000fe20008000000 */
[----:B------:R-:W-:Y:S01]  /*3c10*/  ISETP.NE.AND P0, PT, R8, 0x2, PT ;  /* 0x000000020800780c */ /* 0x000fe20003f05270 */
[----:B------:R-:W-:Y:S01]  /*3c20*/  USEL UR6, UR6, URZ, UP0 ;  /* 0x000000ff06067287 */ /* 0x000fe20008000000 */
[----:B------:R-:W2:Y:S03]  /*3c30*/  SYNCS.PHASECHK.TRANS64.TRYWAIT P1, [R0+URZ+0x250], R5 ;  /* 0x00025005000075a7 */ /* 0x000ea600080211ff */
[----:B------:R-:W-:Y:S01]  /*3c40*/  LOP3.LUT R12, R12, UR4, RZ, 0x3c, !PT ;  /* 0x000000040c0c7c12 */ /* 0x000fe2000f8e3cff */
[----:B-12---:R-:W-:Y:S07]  /*3c50*/  @!P1 BRA `(.L_x_74) ;  /* 0x0000005400cc9947 */ /* 0x006fee0003800000 */
.L_x_209:
[C---:B------:R-:W-:Y:S01]  /*3c60*/  LEA R4, R11.reuse, UR37, 0x4 ;  /* 0x000000250b047c11 */ /* 0x040fe2000f8e20ff */
[----:B-1----:R-:W-:Y:S01]  /*3c70*/  VIADD R0, R0, 0x260 ;  /* 0x0000026000007836 */ /* 0x002fe20000000000 */
[----:B------:R-:W-:Y:S01]  /*3c80*/  SEL R8, R8, RZ, P0 ;  /* 0x000000ff08087207 */ /* 0x000fe20000000000 */
[----:B------:R-:W-:-:S03]  /*3c90*/  VIADD R11, R11, 0x1 ;  /* 0x000000010b0b7836 */ /* 0x000fc60000000000 */
[----:B------:R-:W1:Y:S01]  /*3ca0*/  LDS.128 R4, [R4+0x2e0] ;  /* 0x0002e00004047984 */ /* 0x000e620000000c00 */
[----:B------:R-:W-:Y:S02]  /*3cb0*/  PRMT R0, RZ, 0x654, R0 ;  /* 0x00000654ff007816 */ /* 0x000fe40000000000 */
[C---:B------:R-:W-:Y:S01]  /*3cc0*/  ISETP.NE.AND P1, PT, R11.reuse, 0x2, PT ;  /* 0x000000020b00780c */ /* 0x040fe20003f25270 */
[----:B------:R-:W-:Y:S01]  /*3cd0*/  @!PT LDS RZ, [RZ] ;  /* 0x00000000fffff984 */ /* 0x000fe20000000800 */
[----:B------:R-:W-:Y:S01]  /*3ce0*/  @!PT LDS RZ, [RZ] ;  /* 0x00000000fffff984 */ /* 0x000fe20000000800 */
[----:B------:R-:W-:Y:S01]  /*3cf0*/  @!PT LDS RZ, [RZ] ;  /* 0x00000000fffff984 */ /* 0x000fe20000000800 */
[----:B------:R-:W-:Y:S01]  /*3d00*/  @!PT LDS RZ, [RZ] ;  /* 0x00000000fffff984 */ /* 0x000fe20000000800 */
[----:B------:R2:W-:Y:S06]  /*3d10*/  MEMBAR.ALL.CTA ;  /* 0x0000000000007992 */ /* 0x0005ec0000008000 */
[----:B--2---:R-:W2:Y:S01]  /*3d20*/  FENCE.VIEW.ASYNC.S ;  /* 0x00000000000073c6 */ /* 0x004ea20000000000 */
[----:B------:R-:W-:Y:S01]  /*3d30*/  SEL R11, R11, RZ, P1 ;  /* 0x000000ff0b0b7207 */ /* 0x000fe20000800000 */
[----:B--2---:R2:W-:Y:S01]  /*3d40*/  SYNCS.ARRIVE.TRANS64.RED.A1T0 RZ, [R0+URZ], RZ ;  /* 0x000000ff00ff79a7 */ /* 0x0045e200081004ff */
[----:B-1----:R-:W-:-:S02]  /*3d50*/  LOP3.LUT P3, RZ, R6, 0x1, RZ, 0xc0, !PT ;  /* 0x0000000106ff7812 */ /* 0x002fc4000786c0ff */
[----:B------:R-:W-:-:S04]  /*3d60*/  SEL R5, RZ, 0x1, P1 ;  /* 0x00000001ff057807 */ /* 0x000fc80000800000 */
[----:B------:R-:W-:Y:S02]  /*3d70*/  LOP3.LUT R10, R10, R5, RZ, 0x3c, !PT ;  /* 0x000000050a0a7212 */ /* 0x000fe400078e3cff */
[----:B--2---:R-:W-:-:S04]  /*3d80*/  SEL R0, RZ, 0x1, P0 ;  /* 0x00000001ff007807 */ /* 0x004fc80000000000 */
[----:B------:R-:W-:Y:S01]  /*3d90*/  LOP3.LUT R9, R9, R0, RZ, 0x3c, !PT ;  /* 0x0000000009097212 */ /* 0x000fe200078e3cff */
[----:B------:R-:W-:Y:S06]  /*3da0*/  @P3 BRA `(.L_x_75) ;  /* 0xfffffffc002c3947 */ /* 0x000fec000383ffff */
[----:B------:R-:W-:Y:S01]  /*3db0*/  ULEA UR5, UR6, UR37, 0x3 ;  /* 0x0000002506057291 */ /* 0x000fe2000f8e18ff */
[----:B------:R-:W-:-:S08]  /*3dc0*/  SHF.L.U32 R3, R12, 0x1f, RZ ;  /* 0x0000001f0c037819 */ /* 0x000fd000000006ff */
[----:B------:R-:W1:Y:S02]  /*3dd0*/  SYNCS.PHASECHK.TRANS64 P0, [UR5+0x260], R3 ;  /* 0x00026003ff0075a7 */ /* 0x000e640008001005 */
[----:B-1----:R-:W-:Y:S05]  /*3de0*/  @P0 BRA `(.L_x_76) ;  /* 0x0000000000080947 */ /* 0x002fea0003800000 */
[----:B------:R-:W1:Y:S02]  /*3df0*/  SYNCS.PHASECHK.TRANS64.TRYWAIT P0, [UR5+0x260], R3 ;  /* 0x00026003ff0075a7 */ /* 0x000e640008001105 */
[----:B-1----:R-:W-:Y:S05]  /*3e00*/  @!P0 BRA `(.L_x_77) ;  /* 0x0000005400748947 */ /* 0x002fea0003800000 */
.L_x_76:
[----:B------:R-:W-:-:S04]  /*3e10*/  UIADD3 UR4, UPT, UPT, UR6, 0x1, URZ ;  /* 0x0000000106047890 */ /* 0x000fc8000fffe0ff */
[----:B------:R-:W-:-:S04]  /*3e20*/  UISETP.NE.AND UP0, UPT, UR4, 0x2, UPT ;  /* 0x000000020400788c */ /* 0x000fc8000bf05270 */
[----:B------:R-:W-:Y:S02]  /*3e30*/  USEL UR7, URZ, 0x1, UP0 ;  /* 0x00000001ff077887 */ /* 0x000fe40008000000 */
[----:B------:R-:W-:-:S04]  /*3e40*/  USEL UR4, UR4, URZ, UP0 ;  /* 0x000000ff04047287 */ /* 0x000fc80008000000 */
[----:B------:R-:W-:Y:S01]  /*3e50*/  ULEA UR4, UR4, UR37, 0x3 ;  /* 0x0000002504047291 */ /* 0x000fe2000f8e18ff */
[----:B-1----:R-:W-:-:S04]  /*3e60*/  LOP3.LUT R3, R12, UR7, RZ, 0x3c, !PT ;  /* 0x000000070c037c12 */ /* 0x002fc8000f8e3cff */
[----:B------:R-:W-:-:S04]  /*3e70*/  SHF.L.U32 R0, R3, 0x1f, RZ ;  /* 0x0000001f03007819 */ /* 0x000fc800000006ff */
[----:B------:R-:W1:Y:S02]  /*3e80*/  SYNCS.PHASECHK.TRANS64 P0, [UR4+0x260], R0 ;  /* 0x00026000ff0075a7 */ /* 0x000e640008001004 */
[----:B-1----:R-:W-:Y:S05]  /*3e90*/  @P0 EXIT ;  /* 0x000000000000094d */ /* 0x002fea0003800000 */
[----:B------:R-:W-:Y:S02]  /*3ea0*/  SHF.L.U32 R3, R3, 0x1f, RZ ;  /* 0x0000001f03037819 */ /* 0x000fe400000006ff */
[----:B------:R-:W-:-:S07]  /*3eb0*/  MOV R0, UR4 ;  /* 0x0000000400007c02 */ /* 0x000fce0008000f00 */
.L_x_78:
[----:B-1----:R1:W2:Y:S02]  /*3ec0*/  SYNCS.PHASECHK.TRANS64.TRYWAIT P0, [R0+URZ+0x260], R3 ;  /* 0x00026003000075a7 */ /* 0x0022a400080011ff */
[----:B--2---:R-:W-:Y:S05]  /*3ed0*/  @!P0 NANOSLEEP.SYNCS 0x989680 ;  /* 0x009896800000895d */ /* 0x004fea0003900000 */
[----:B------:R-:W2:Y:S02]  /*3ee0*/  @!P0 SYNCS.PHASECHK.TRANS64 P0, [R0+URZ+0x260], R3 ;  /* 0x00026003000085a7 */ /* 0x000ea400080010ff */
[----:B--2---:R-:W-:Y:S05]  /*3ef0*/  @P0 EXIT ;  /* 0x000000000000094d */ /* 0x004fea0003800000 */
[----:B------:R-:W-:Y:S05]  /*3f00*/  BRA `(.L_x_78) ;  /* 0xfffffffc00ec7947 */ /* 0x000fea000383ffff */
.L_x_71:
[----:B------:R-:W-:-:S09]  /*3f10*/  UISETP.NE.AND UP1, UPT, UR8, URZ, UPT ;  /* 0x000000ff0800728c */ /* 0x000fd2000bf25270 */
[----:B------:R-:W-:Y:S05]  /*3f20*/  BRA.U UP1, `(.L_x_79) ;  /* 0x0000000d01787547 */ /* 0x000fea000b800000 */
[----:B------:R-:W-:Y:S01]  /*3f30*/  UMOV UR4, 0x40 ;  /* 0x0000004000047882 */ /* 0x000fe20000000000 */
[----:B------:R-:W-:Y:S01]  /*3f40*/  NOP ;  /* 0x0000000000007918 */ /* 0x000fe20000000000 */
[----:B------:R-:W-:Y:S01]  /*3f50*/  ULEA UR4, UR37, UR4, 0x18 ;  /* 0x0000000425047291 */ /* 0x000fe2000f8ec0ff */
[----:B------:R-:W-:Y:S02]  /*3f60*/  UMOV UR5, 0x400 ;  /* 0x0000040000057882 */ /* 0x000fe40000000000 */
[----:B------:R-:W-:-:S06]  /*3f70*/  ULEA UR37, UR37, UR5, 0x18 ;  /* 0x0000000525257291 */ /* 0x000fcc000f8ec0ff */
[----:B------:R-:W1:Y:S02]  /*3f80*/  LDS.U8 R0, [UR4+0x1c] ;  /* 0x00001c04ff007984 */ /* 0x000e640008000000 */
[----:B-1----:R-:W-:-:S13]  /*3f90*/  ISETP.NE.AND P0, PT, R0, RZ, PT ;  /* 0x000000ff0000720c */ /* 0x002fda0003f05270 */
[----:B------:R-:W-:Y:S05]  /*3fa0*/  @P0 BRA `(.L_x_80) ;  /* 0x0000000000580947 */ /* 0x000fea0003800000 */
[----:B------:R-:W-:-:S13]  /*3fb0*/  ELECT P0, URZ, PT ;  /* 0x0000000000ff782f */ /* 0x000fda0003800000 */
[----:B------:R-:W-:Y:S05]  /*3fc0*/  @!P0 BRA `(.L_x_81) ;  /* 0x0000000000608947 */ /* 0x000fea0003800000 */
[----:B------:R-:W-:Y:S01]  /*3fd0*/  UMOV UR5, 0x10 ;  /* 0x0000001000057882 */ /* 0x000fe20000000000 */
[----:B------:R-:W-:Y:S01]  /*3fe0*/  HFMA2 R0, -RZ, RZ, 0, 5.9604644775390625e-08 ;  /* 0x00000001ff007431 */ /* 0x000fe200000001ff */
[----:B------:R-:W-:-:S03]  /*3ff0*/  MOV R2, 0xffff ;  /* 0x0000ffff00027802 */ /* 0x000fc60000000f00 */
[----:B------:R-:W-:Y:S04]  /*4000*/  DEPBAR.LE SB1, 0x36 ;  /* 0x00009d800000791a */ /* 0x000fe80000000000 */
[----:B------:R-:W1:Y:S02]  /*4010*/  UTCATOMSWS.FIND_AND_SET.ALIGN UP0, UR5, UR5 ;  /* 0x00000005000575e3 */ /* 0x000e640008000800 */
[----:B-1----:R-:W-:Y:S01]  /*4020*/  MOV R3, UR5 ;  /* 0x0000000500037c02 */ /* 0x002fe20008000f00 */
[----:B------:R-:W-:Y:S06]  /*4030*/  BRA.U UP0, `(.L_x_82) ;  /* 0x0000000100187547 */ /* 0x000fec000b800000 */
.L_x_83:
[----:B------:R-:W-:Y:S05]  /*4040*/  NANOSLEEP 0x64 ;  /* 0x000000640000795d */ /* 0x000fea0003800000 */
[----:B------:R-:W-:-:S05]  /*4050*/  UMOV UR5, 0x10 ;  /* 0x0000001000057882 */ /* 0x000fca0000000000 */
[----:B------:R-:W-:Y:S04]  /*4060*/  DEPBAR.LE SB1, 0x36 ;  /* 0x00009d800000791a */ /* 0x000fe80000000000 */
[----:B------:R-:W1:Y:S02]  /*4070*/  UTCATOMSWS.FIND_AND_SET.ALIGN UP0, UR5, UR5 ;  /* 0x00000005000575e3 */ /* 0x000e640008000800 */
[----:B-1----:R-:W-:Y:S01]  /*4080*/  MOV R3, UR5 ;  /* 0x0000000500037c02 */ /* 0x002fe20008000f00 */
[----:B------:R-:W-:Y:S05]  /*4090*/  BRA.U !UP0, `(.L_x_83) ;  /* 0xfffffffd08e87547 */ /* 0x000fea000b83ffff */
.L_x_82:
[-C--:B------:R-:W-:Y:S02]  /*40a0*/  SHF.L.U32 R2, R2, R3.reuse, RZ ;  /* 0x0000000302027219 */ /* 0x080fe400000006ff */
[----:B------:R-:W-:Y:S01]  /*40b0*/  SHF.L.U32 R0, R0, R3, RZ ;  /* 0x0000000300007219 */ /* 0x000fe200000006ff */
[----:B------:R-:W-:Y:S02]  /*40c0*/  IMAD.SHL.U32 R3, R3, 0x20, RZ ;  /* 0x0000002003037824 */ /* 0x000fe400078e00ff */
[----:B------:R1:W-:Y:S04]  /*40d0*/  ATOMS.OR RZ, [UR4+0x14], R2 ;  /* 0x00001402ffff798c */ /* 0x0003e8000b000004 */
[----:B------:R1:W-:Y:S04]  /*40e0*/  ATOMS.OR RZ, [UR4+0x18], R0 ;  /* 0x00001800ffff798c */ /* 0x0003e8000b000004 */
[----:B------:R1:W-:Y:S01]  /*40f0*/  STS [UR37+0x300], R3 ;  /* 0x00030003ff007988 */ /* 0x0003e20008000825 */
[----:B------:R-:W-:Y:S05]  /*4100*/  BRA `(.L_x_81) ;  /* 0x0000000000107947 */ /* 0x000fea0003800000 */
.L_x_80:
[----:B------:R-:W-:Y:S02]  /*4110*/  MOV R0, 0xffffffff ;  /* 0xffffffff00007802 */ /* 0x000fe40000000f00 */
[----:B------:R-:W-:-:S03]  /*4120*/  MOV R2, 0x4150 ;  /* 0x0000415000027802 */ /* 0x000fc60000000f00 */
[----:B------:R1:W-:Y:S04]  /*4130*/  STS [UR37+0x300], R0 ;  /* 0x00030000ff007988 */ /* 0x0003e80008000825 */
[----:B-1-3-5:R-:W-:Y:S05]  /*4140*/  CALL.REL.NOINC `($__internal_1_$__cuda_sm10x_tcgen05_guardrail_trap_phase_invalid_during_alloc) ;  /* 0x0000005800307944 */ /* 0x02afea0003c00000 */
.L_x_81:
[----:B------:R-:W-:Y:S05]  /*4150*/  WARPSYNC.ALL ;  /* 0x0000000000007948 */ /* 0x000fea0003800000 */
[----:B------:R-:W2:Y:S01]  /*4160*/  S2UR UR6, SR_CgaCtaId ;  /* 0x00000000000679c3 */ /* 0x000ea20000008800 */
[----:B------:R-:W-:Y:S01]  /*4170*/  UMOV UR4, 0x400 ;  /* 0x0000040000047882 */ /* 0x000fe20000000000 */
[----:B------:R-:W-:-:S06]  /*4180*/  NOP ;  /* 0x0000000000007918 */ /* 0x000fcc0000000000 */
[----:B------:R-:W-:Y:S06]  /*4190*/  BAR.ARV 0x6, 0xa0 ;  /* 0x0182800000007b1d */ /* 0x000fec0000002000 */
[----:B------:R-:W4:Y:S01]  /*41a0*/  LDCU UR7, c[0x0][0x38c] ;  /* 0x00007180ff0777ac */ /* 0x000f220008000800 */
[----:B------:R-:W-:Y:S01]  /*41b0*/  IMAD.MOV.U32 R11, RZ, RZ, 0x1 ;  /* 0x00000001ff0b7424 */ /* 0x000fe200078e00ff */
[----:B------:R-:W-:Y:S01]  /*41c0*/  CS2R R8, SRZ ;  /* 0x0000000000087805 */ /* 0x000fe2000001ff00 */
[----:B------:R-:W-:Y:S01]  /*41d0*/  IMAD.MOV.U32 R10, RZ, RZ, RZ ;  /* 0x000000ffff0a7224 */ /* 0x000fe200078e00ff */
[----:B------:R-:W-:Y:S01]  /*41e0*/  UMOV UR17, URZ ;  /* 0x000000ff00117c82 */ /* 0x000fe20008000000 */
[----:B------:R-:W-:Y:S01]  /*41f0*/  UMOV UR16, URZ ;  /* 0x000000ff00107c82 */ /* 0x000fe20008000000 */
[----:B------:R-:W-:Y:S01]  /*4200*/  UMOV UR20, 0x0 ;  /* 0x0000000000147882 */ /* 0x000fe20000000000 */
[----:B------:R-:W-:Y:S01]  /*4210*/  UMOV UR21, 0x4208410 ;  /* 0x0420841000157882 */ /* 0x000fe20000000000 */
[----:B--2---:R-:W-:Y:S01]  /*4220*/  ULEA UR6, UR6, UR4, 0x18 ;  /* 0x0000000406067291 */ /* 0x004fe2000f8ec0ff */
[----:B------:R-:W2:Y:S03]  /*4230*/  LDCU UR4, c[0x0][0x38c] ;  /* 0x00007180ff0477ac */ /* 0x000ea60008000800 */
[----:B------:R-:W-:-:S02]  /*4240*/  UIADD3 UR11, UPT, UPT, UR6, 0x15600, URZ ;  /* 0x00015600060b7890 */ /* 0x000fc4000fffe0ff */
[----:B----4-:R-:W-:-:S03]  /*4250*/  UIADD3 UR7, UPT, UPT, UR7, 0x1f, URZ ;  /* 0x0000001f07077890 */ /* 0x010fc6000fffe0ff */
[----:B-1----:R-:W1:Y:S01]  /*4260*/  LDS R0, [UR6+0x300] ;  /* 0x00030006ff007984 */ /* 0x002e620008000800 */
[----:B------:R-:W-:Y:S02]  /*4270*/  UIADD3 UR18, UPT, UPT, UR6, 0x4600, URZ ;  /* 0x0000460006127890 */ /* 0x000fe4000fffe0ff */
[----:B------:R-:W-:Y:S02]  /*4280*/  USHF.R.S32.HI UR5, URZ, 0x1f, UR7 ;  /* 0x0000001fff057899 */ /* 0x000fe40008011407 */
[----:B------:R-:W-:Y:S02]  /*4290*/  USHF.R.U32.HI UR11, URZ, 0x4, UR11 ;  /* 0x00000004ff0b7899 */ /* 0x000fe4000801160b */
[----:B------:R-:W-:Y:S02]  /*42a0*/  ULEA.HI UR5, UR5, UR7, URZ, 0x5 ;  /* 0x0000000705057291 */ /* 0x000fe4000f8f28ff */
[----:B------:R-:W-:Y:S02]  /*42b0*/  USHF.R.U32.HI UR18, URZ, 0x4, UR18 ;  /* 0x00000004ff127899 */ /* 0x000fe40008011612 */
[----:B------:R-:W-:-:S02]  /*42c0*/  USHF.R.S32.HI UR5, URZ, 0x5, UR5 ;  /* 0x00000005ff057899 */ /* 0x000fc40008011405 */
[----:B------:R-:W-:Y:S02]  /*42d0*/  ULOP3.LUT UR11, UR11, 0x3fff, URZ, 0xc0, !UPT ;  /* 0x00003fff0b0b7892 */ /* 0x000fe4000f8ec0ff */
[----:B------:R-:W-:Y:S02]  /*42e0*/  UISETP.LT.AND UP0, UPT, UR5, 0x1, UPT ;  /* 0x000000010500788c */ /* 0x000fe4000bf01270 */
[----:B------:R-:W-:Y:S02]  /*42f0*/  ULOP3.LUT UR18, UR18, 0x3fff, URZ, 0xc0, !UPT ;  /* 0x00003fff12127892 */ /* 0x000fe4000f8ec0ff */
[----:B------:R-:W-:Y:S02]  /*4300*/  USEL UR10, UR5, 0x1, !UP0 ;  /* 0x00000001050a7887 */ /* 0x000fe4000c000000 */
[----:B------:R-:W-:Y:S02]  /*4310*/  ULOP3.LUT UR11, UR11, 0x10000, URZ, 0xfc, !UPT ;  /* 0x000100000b0b7892 */ /* 0x000fe4000f8efcff */
[----:B------:R-:W-:-:S02]  /*4320*/  UIADD3 UR10, UPT, UPT, -UR10, URZ, URZ ;  /* 0x000000ff0a0a7290 */ /* 0x000fc4000fffe1ff */
[----:B--2---:R-:W-:Y:S01]  /*4330*/  UISETP.GE.AND UP3, UPT, UR4, 0x1, UPT ;  /* 0x000000010400788c */ /* 0x004fe2000bf66270 */
[----:B-1----:R-:W-:-:S15]  /*4340*/  R2UR UR19, R0 ;  /* 0x00000000001372ca */ /* 0x002fde00000e0000 */
.L_x_90:
[----:B------:R-:W-:Y:S02]  /*4350*/  LEA R0, R10, UR6, 0x3 ;  /* 0x000000060a007c11 */ /* 0x000fe4000f8e18ff */
[----:B------:R-:W-:Y:S02]  /*4360*/  SHF.L.U32 R5, R9, 0x1f, RZ ;  /* 0x0000001f09057819 */ /* 0x000fe400000006ff */
[----:B------:R-:W-:Y:S01]  /*4370*/  PLOP3.LUT P0, PT, PT, PT, UP3, 0x80, 0x8 ;  /* 0x000000000008781c */ /* 0x000fe20003f0f038 */
[----:B------:R-:W-:Y:S01]  /*4380*/  VIADD R3, R0, 0x260 ;  /* 0x0000026000037836 */ /* 0x000fe20000000000 */
[----:B-1----:R-:W1:Y:S02]  /*4390*/  SYNCS.PHASECHK.TRANS64.TRYWAIT P1, [R0+URZ+0x250], R5 ;  /* 0x00025005000075a7 */ /* 0x002e6400080211ff */
[----:B-1--4-:R-:W-:Y:S09]  /*43a0*/  @!P1 BRA `(.L_x_84) ;  /* 0x0000005000249947 */ /* 0x012ff20003800000 */
.L_x_211:
[----:B------:R-:W-:Y:S01]  /*43b0*/  LEA R4, R10, UR6, 0x4 ;  /* 0x000000060a047c11 */ /* 0x000fe2000f8e20ff */
[----:B------:R-:W-:Y:S01]  /*43c0*/  @UP3 ULEA UR4, UR16, UR6, 0x3 ;  /* 0x0000000610043291 */ /* 0x000fe2000f8e18ff */
[----:B------:R-:W-:Y:S01]  /*43d0*/  PLOP3.LUT P2, PT, PT, PT, PT, 0x80, 0x8 ;  /* 0x000000000008781c */ /* 0x000fe20003f4f070 */
[----:B------:R-:W-:Y:S01]  /*43e0*/  ULEA UR9, UR17, UR6, 0x3 ;  /* 0x0000000611097291 */ /* 0x000fe2000f8e18ff */
[----:B------:R-:W-:Y:S02]  /*43f0*/  PRMT R3, RZ, 0x654, R3 ;  /* 0x00000654ff037816 */ /* 0x000fe40000000003 */
[----:B-1----:R-:W1:Y:S01]  /*4400*/  LDS.128 R4, [R4+0x2e0] ;  /* 0x0002e00004047984 */ /* 0x002e620000000c00 */
[----:B------:R-:W-:Y:S02]  /*4410*/  @P0 SHF.L.U32 R2, R8, 0x1f, RZ ;  /* 0x0000001f08020819 */ /* 0x000fe400000006ff */
[----:B------:R-:W-:Y:S01]  /*4420*/  SHF.L.U32 R0, R11, 0x1f, RZ ;  /* 0x0000001f0b007819 */ /* 0x000fe200000006ff */
[----:B------:R-:W-:Y:S01]  /*4430*/  @!PT LDS RZ, [RZ] ;  /* 0x00000000fffff984 */ /* 0x000fe20000000800 */
[----:B------:R-:W-:Y:S01]  /*4440*/  @!PT LDS RZ, [RZ] ;  /* 0x00000000fffff984 */ /* 0x000fe20000000800 */
[----:B------:R-:W-:Y:S01]  /*4450*/  @!PT LDS RZ, [RZ] ;  /* 0x00000000fffff984 */ /* 0x000fe20000000800 */
[----:B------:R-:W-:Y:S01]  /*4460*/  @!PT LDS RZ, [RZ] ;  /* 0x00000000fffff984 */ /* 0x000fe20000000800 */
[----:B------:R2:W-:Y:S06]  /*4470*/  MEMBAR.ALL.CTA ;  /* 0x0000000000007992 */ /* 0x0005ec0000008000 */
[----:B--2---:R-:W2:Y:S02]  /*4480*/  FENCE.VIEW.ASYNC.S ;  /* 0x00000000000073c6 */ /* 0x004ea40000000000 */
[----:B--2---:R2:W-:Y:S01]  /*4490*/  SYNCS.ARRIVE.TRANS64.RED.A1T0 RZ, [R3+URZ], RZ ;  /* 0x000000ff03ff79a7 */ /* 0x0045e200081004ff */
[----:B------:R2:W4:Y:S01]  /*44a0*/  @P0 SYNCS.PHASECHK.TRANS64.TRYWAIT P2, [UR4], R2 ;  /* 0x00000002ff0005a7 */ /* 0x0005220008041104 */
[----:B-1----:R-:W-:Y:S01]  /*44b0*/  LOP3.LUT P1, RZ, R6, 0x1, RZ, 0xc0, !PT ;  /* 0x0000000106ff7812 */ /* 0x002fe2000782c0ff */
[----:B------:R-:W1:Y:S02]  /*44c0*/  SYNCS.PHASECHK.TRANS64.TRYWAIT P0, [UR9+0x290], R0 ;  /* 0x00029000ff0075a7 */ /* 0x000e640008001109 */
[----:B-12-4-:R-:W-:Y:S10]  /*44d0*/  @!P0 BRA `(.L_x_85) ;  /* 0x0000004c00ec8947 */ /* 0x016ff40003800000 */
.L_x_213:
[----:B------:R-:W-:Y:S01]  /*44e0*/  IADD3 R10, PT, PT, R10, 0x1, RZ ;  /* 0x000000010a0a7810 */ /* 0x000fe20007ffe0ff */
[----:B------:R-:W-:Y:S06]  /*44f0*/  BRA.U !UP3, `(.L_x_86) ;  /* 0x000000010ba47547 */ /* 0x000fec000b800000 */
[----:B------:R-:W-:Y:S02]  /*4500*/  ULEA.HI UR8, UR17, UR17, URZ, 0x1 ;  /* 0x0000001111087291 */ /* 0x000fe4000f8f08ff */
[----:B------:R-:W-:Y:S02]  /*4510*/  UPLOP3.LUT UP4, UPT, UPT, UPT, UPT, 0x40, 0x4 ;  /* 0x000000000004789c */ /* 0x000fe40003f8e870 */
[----:B------:R-:W-:Y:S02]  /*4520*/  USHF.L.U32 UR4, UR8, 0x6, URZ ;  /* 0x0000000608047899 */ /* 0x000fe400080006ff */
[----:B------:R-:W-:Y:S02]  /*4530*/  ULOP3.LUT UR8, UR8, 0xffe, URZ, 0xc0, !UPT ;  /* 0x00000ffe08087892 */ /* 0x000fe4000f8ec0ff */
[----:B------:R-:W-:Y:S02]  /*4540*/  ULOP3.LUT UR4, UR4, 0xffffff80, URZ, 0xc0, !UPT ;  /* 0xffffff8004047892 */ /* 0x000fe4000f8ec0ff */
[----:B------:R-:W-:-:S02]  /*4550*/  UIADD3 UR8, UPT, UPT, -UR8, UR17, URZ ;  /* 0x0000001108087290 */ /* 0x000fc4000fffe1ff */
[----:B------:R-:W-:Y:S01]  /*4560*/  UIADD3 UR4, UPT, UPT, UR19, UR4, URZ ;  /* 0x0000000413047290 */ /* 0x000fe2000fffe0ff */
[----:B------:R-:W-:Y:S01]  /*4570*/  UMOV UR15, UR10 ;  /* 0x0000000a000f7c82 */ /* 0x000fe20008000000 */
[----:B------:R-:W-:Y:S02]  /*4580*/  UMOV UR14, UR5 ;  /* 0x00000005000e7c82 */ /* 0x000fe40008000000 */
[----:B------:R-:W-:Y:S01]  /*4590*/  ULEA UR8, UR8, UR4, 0x14 ;  /* 0x0000000408087291 */ /* 0x000fe2000f8ea0ff */
[----:B------:R-:W-:-:S11]  /*45a0*/  UMOV UR13, UR16 ;  /* 0x00000010000d7c82 */ /* 0x000fd60008000000 */
.L_x_89:
[----:B------:R-:W-:Y:S02]  /*45b0*/  UIADD3 UR15, UPT, UPT, UR15, 0x1, URZ ;  /* 0x000000010f0f7890 */ /* 0x000fe4000fffe0ff */
[----:B--2---:R-:W-:Y:S02]  /*45c0*/  ULEA UR7, UR13, UR6, 0x3 ;  /* 0x000000060d077291 */ /* 0x004fe4000f8e18ff */
[----:B------:R-:W-:Y:S01]  /*45d0*/  UISETP.NE.AND UP0, UPT, UR15, URZ, UPT ;  /* 0x000000ff0f00728c */ /* 0x000fe2000bf05270 */
[----:B----4-:R-:W-:Y:S10]  /*45e0*/  @P2 BRA `(.L_x_87) ;  /* 0x00000000000c2947 */ /* 0x010ff40003800000 */
[----:B-1----:R-:W-:Y:S04]  /*45f0*/  SHF.L.U32 R3, R8, 0x1f, RZ ;  /* 0x0000001f08037819 */ /* 0x002fe800000006ff */
[----:B------:R-:W1:Y:S02]  /*4600*/  SYNCS.PHASECHK.TRANS64.TRYWAIT P0, [UR7], R3 ;  /* 0x00000003ff0075a7 */ /* 0x000e640008001107 */
[----:B-1----:R-:W-:Y:S05]  /*4610*/  @!P0 BRA `(.L_x_88) ;  /* 0x0000004c00b48947 */ /* 0x002fea0003800000 */
.L_x_87:
[----:B------:R-:W-:Y:S01]  /*4620*/  UISETP.NE.AND UP1, UPT, UR14, 0x1, UPT ;  /* 0x000000010e00788c */ /* 0x000fe2000bf25270 */
[----:B------:R-:W-:Y:S01]  /*4630*/  PLOP3.LUT P2, PT, PT, PT, PT, 0x80, 0x8 ;  /* 0x000000000008781c */ /* 0x000fe20003f4f070 */
[----:B------:R-:W-:Y:S02]  /*4640*/  UIADD3 UR16, UPT, UPT, UR13, 0x1, URZ ;  /* 0x000000010d107890 */ /* 0x000fe4000fffe0ff */
[----:B------:R-:W-:Y:S02]  /*4650*/  ULEA UR22, UR13, UR11, 0x8 ;  /* 0x0000000b0d167291 */ /* 0x000fe4000f8e40ff */
[----:B------:R-:W-:Y:S01]  /*4660*/  UISETP.NE.AND UP2, UPT, UR16, 0x22, UPT ;  /* 0x000000221000788c */ /* 0x000fe2000bf45270 */
[----:B------:R-:W-:Y:S01]  /*4670*/  PLOP3.LUT P0, PT, PT, PT, UP1, 0x80, 0x8 ;  /* 0x000000000008781c */ /* 0x000fe20003f0f018 */
[----:B------:R-:W-:Y:S02]  /*4680*/  UIADD3 UR7, UPT, UPT, UR7, 0x110, URZ ;  /* 0x0000011007077890 */ /* 0x000fe4000fffe0ff */
[----:B------:R-:W-:Y:S02]  /*4690*/  USEL UR12, URZ, 0x1, UP2 ;  /* 0x00000001ff0c7887 */ /* 0x000fe40009000000 */
[----:B------:R-:W-:Y:S01]  /*46a0*/  USEL UR16, UR16, URZ, UP2 ;  /* 0x000000ff10107287 */ /* 0x000fe20009000000 */
[----:B------:R-:W-:Y:S01]  /*46b0*/  UMOV UR23, 0xc0004010 ;  /* 0xc000401000177882 */ /* 0x000fe20000000000 */
[----:B------:R-:W-:Y:S02]  /*46c0*/  UMOV UR25, 0x80004020 ;  /* 0x8000402000197882 */ /* 0x000fe40000000000 */
[----:B------:R-:W-:Y:S01]  /*46d0*/  @UP1 ULEA UR4, UR16, UR6, 0x3 ;  /* 0x0000000610041291 */ /* 0x000fe2000f8e18ff */
[----:B------:R-:W-:Y:S01]  /*46e0*/  LOP3.LUT R8, R8, UR12, RZ, 0x3c, !PT ;  /* 0x0000000c08087c12 */ /* 0x000fe2000f8e3cff */
[----:B------:R-:W-:Y:S03]  /*46f0*/  UIADD3 UR14, UPT, UPT, UR14, -0x1, URZ ;  /* 0xffffffff0e0e7890 */ /* 0x000fe6000fffe0ff */
[----:B-1----:R-:W-:Y:S04]  /*4700*/  @P0 SHF.L.U32 R0, R8, 0x1f, RZ ;  /* 0x0000001f08000819 */ /* 0x002fe800000006ff */
[----:B------:R2:W4:Y:S01]  /*4710*/  @P0 SYNCS.PHASECHK.TRANS64.TRYWAIT P2, [UR4], R0 ;  /* 0x00000000ff0005a7 */ /* 0x0005220008041104 */
[----:B------:R-:W-:Y:S03]  /*4720*/  USHF.L.U32 UR4, UR13, 0x7, URZ ;  /* 0x000000070d047899 */ /* 0x000fe600080006ff */
[----:B------:R-:W-:Y:S01]  /*4730*/  UMOV UR13, UR16 ;  /* 0x00000010000d7c82 */ /* 0x000fe20008000000 */
[----:B------:R-:W-:Y:S09]  /*4740*/  UIADD3 UR24, UPT, UPT, UR18, UR4, URZ ;  /* 0x0000000412187290 */ /* 0x000ff2000fffe0ff */
[----:B------:R2:W-:Y:S01]  /*4750*/  UTCQMMA gdesc[UR24], gdesc[UR22], tmem[UR8], tmem[UR20], idesc[UR21], UP4 ;  /* 0x00ff1416180075ea */ /* 0x0005e2000a000308 */
[----:B------:R-:W-:Y:S01]  /*4760*/  UPLOP3.LUT UP4, UPT, UPT, UPT, UPT, 0x80, 0x8 ;  /* 0x000000000008789c */ /* 0x000fe20003f8f070 */
[----:B------:R2:W-:Y:S01]  /*4770*/  UTCBAR [UR7], URZ ;  /* 0x000000ff070073e9 */ /* 0x0005e200080000ff */
[----:B------:R-:W-:Y:S09]  /*4780*/  BRA.U UP0, `(.L_x_89) ;  /* 0xfffffffd00887547 */ /* 0x000ff2000b83ffff */
.L_x_86:
[----:B------:R-:W-:Y:S01]  /*4790*/  UIADD3 UR17, UPT, UPT, UR17, 0x1, URZ ;  /* 0x0000000111117890 */ /* 0x000fe2000fffe0ff */
[C---:B------:R-:W-:Y:S01]  /*47a0*/  ISETP.NE.AND P0, PT, R10.reuse, 0x2, PT ;  /* 0x000000020a00780c */ /* 0x040fe20003f05270 */
[----:B------:R-:W-:Y:S02]  /*47b0*/  UIADD3 UR9, UPT, UPT, UR9, 0x270, URZ ;  /* 0x0000027009097890 */ /* 0x000fe4000fffe0ff */
[----:B------:R-:W-:Y:S01]  /*47c0*/  UISETP.NE.AND UP0, UPT, UR17, 0x4, UPT ;  /* 0x000000041100788c */ /* 0x000fe2000bf05270 */
[----:B-12---:R-:W-:Y:S02]  /*47d0*/  SEL R0, RZ, 0x1, P0 ;  /* 0x00000001ff007807 */ /* 0x006fe40000000000 */
[----:B------:R-:W-:Y:S01]  /*47e0*/  SEL R10, R10, RZ, P0 ;  /* 0x000000ff0a0a7207 */ /* 0x000fe20000000000 */
[----:B------:R-:W-:Y:S01]  /*47f0*/  USEL UR4, URZ, 0x1, UP0 ;  /* 0x00000001ff047887 */ /* 0x000fe20008000000 */
[----:B------:R-:W-:Y:S01]  /*4800*/  LOP3.LUT R9, R9, R0, RZ, 0x3c, !PT ;  /* 0x0000000009097212 */ /* 0x000fe200078e3cff */
[----:B------:R-:W-:Y:S01]  /*4810*/  USEL UR17, UR17, URZ, UP0 ;  /* 0x000000ff11117287 */ /* 0x000fe20008000000 */
[----:B------:R1:W-:Y:S03]  /*4820*/  UTCBAR [UR9], URZ ;  /* 0x000000ff090073e9 */ /* 0x0003e600080000ff */
[----:B------:R-:W-:Y:S01]  /*4830*/  LOP3.LUT R11, R11, UR4, RZ, 0x3c, !PT ;  /* 0x000000040b0b7c12 */ /* 0x000fe2000f8e3cff */
[----:B------:R-:W-:Y:S07]  /*4840*/  @P1 BRA `(.L_x_90) ;  /* 0xfffffff800c01947 */ /* 0x000fee000383ffff */
[----:B------:R-:W2:Y:S01]  /*4850*/  S2UR UR4, SR_CgaCtaId ;  /* 0x00000000000479c3 */ /* 0x000ea20000008800 */
[----:B------:R-:W-:Y:S01]  /*4860*/  ELECT P0, URZ, PT ;  /* 0x0000000000ff782f */ /* 0x000fe20003800000 */
[----:B------:R-:W-:Y:S01]  /*4870*/  IMAD.MOV.U32 R0, RZ, RZ, 0x1 ;  /* 0x00000001ff007424 */ /* 0x000fe200078e00ff */
[----:B------:R-:W-:Y:S01]  /*4880*/  UIADD3 UR6, UPT, UPT, UR6, 0x290, URZ ;  /* 0x0000029006067890 */ /* 0x000fe2000fffe0ff */
[----:B------:R-:W-:Y:S01]  /*4890*/  SHF.L.U32 R3, R11, 0x1f, RZ ;  /* 0x0000001f0b037819 */ /* 0x000fe200000006ff */
[----:B------:R-:W-:-:S03]  /*48a0*/  UMOV UR5, 0x40 ;  /* 0x0000004000057882 */ /* 0x000fc60000000000 */
[----:B------:R-:W-:Y:S01]  /*48b0*/  UVIRTCOUNT.DEALLOC.SMPOOL 0x80 ;  /* 0x000000800000784c */ /* 0x000fe20000000000 */
[----:B--2---:R-:W-:Y:S02]  /*48c0*/  ULEA UR4, UR4, UR5, 0x18 ;  /* 0x0000000504047291 */ /* 0x004fe4000f8ec0ff */
[----:B------:R-:W-:-:S07]  /*48d0*/  ULEA UR5, UR17, UR6, 0x3 ;  /* 0x0000000611057291 */ /* 0x000fce000f8e18ff */
[----:B------:R2:W-:Y:S02]  /*48e0*/  @P0 STS.U8 [UR4+0x1c], R0 ;  /* 0x00001c00ff000988 */ /* 0x0005e40008000004 */
[----:B------:R-:W3:Y:S02]  /*48f0*/  SYNCS.PHASECHK.TRANS64.TRYWAIT P0, [UR5], R3 ;  /* 0x00000003ff0075a7 */ /* 0x000ee40008001105 */
[----:B--23--:R-:W-:Y:S05]  /*4900*/  @!P0 BRA `(.L_x_91) ;  /* 0x0000004c00108947 */ /* 0x00cfea0003800000 */
.L_x_216:
[----:B------:R-:W-:-:S04]  /*4910*/  UIADD3 UR7, UPT, UPT, UR17, 0x1, URZ ;  /* 0x0000000111077890 */ /* 0x000fc8000fffe0ff */
[----:B------:R-:W-:-:S04]  /*4920*/  UISETP.NE.AND UP0, UPT, UR7, 0x4, UPT ;  /* 0x000000040700788c */ /* 0x000fc8000bf05270 */
[----:B------:R-:W-:Y:S02]  /*4930*/  USEL UR8, URZ, 0x1, UP0 ;  /* 0x00000001ff087887 */ /* 0x000fe40008000000 */
[----:B------:R-:W-:-:S04]  /*4940*/  USEL UR7, UR7, URZ, UP0 ;  /* 0x000000ff07077287 */ /* 0x000fc80008000000 */
[----:B------:R-:W-:Y:S01]  /*4950*/  ULEA UR5, UR7, UR6, 0x3 ;  /* 0x0000000607057291 */ /* 0x000fe2000f8e18ff */
[----:B------:R-:W-:-:S04]  /*4960*/  LOP3.LUT R2, R11, UR8, RZ, 0x3c, !PT ;  /* 0x000000080b027c12 */ /* 0x000fc8000f8e3cff */
[----:B--2---:R-:W-:-:S04]  /*4970*/  SHF.L.U32 R3, R2, 0x1f, RZ ;  /* 0x0000001f02037819 */ /* 0x004fc800000006ff */
[----:B------:R-:W2:Y:S02]  /*4980*/  SYNCS.PHASECHK.TRANS64.TRYWAIT P0, [UR5], R3 ;  /* 0x00000003ff0075a7 */ /* 0x000ea40008001105 */
[----:B--2---:R-:W-:Y:S05]  /*4990*/  @!P0 BRA `(.L_x_92) ;  /* 0x0000004c00048947 */ /* 0x004fea0003800000 */
.L_x_218:
        /* <DEDUP_REMOVED lines=9> */
.L_x_220:
[----:B------:R-:W-:-:S04]  /*4a30*/  UIADD3 UR7, UPT, UPT, UR7, 0x1, URZ ;  /* 0x0000000107077890 */ /* 0x000fc8000fffe0ff */
[----:B------:R-:W-:-:S04]  /*4a40*/  UISETP.NE.AND UP0, UPT, UR7, 0x4, UPT ;  /* 0x000000040700788c */ /* 0x000fc8000bf05270 */
[----:B------:R-:W-:Y:S02]  /*4a50*/  USEL UR5, URZ, 0x1, UP0 ;  /* 0x00000001ff057887 */ /* 0x000fe40008000000 */
[----:B------:R-:W-:-:S04]  /*4a60*/  USEL UR7, UR7, URZ, UP0 ;  /* 0x000000ff07077287 */ /* 0x000fc80008000000 */
[----:B------:R-:W-:Y:S01]  /*4a70*/  ULEA UR7, UR7, UR6, 0x3 ;  /* 0x0000000607077291 */ /* 0x000fe2000f8e18ff */
[----:B--2---:R-:W-:-:S04]  /*4a80*/  LOP3.LUT R3, R2, UR5, RZ, 0x3c, !PT ;  /* 0x0000000502037c12 */ /* 0x004fc8000f8e3cff */
[----:B------:R-:W-:-:S04]  /*4a90*/  SHF.L.U32 R3, R3, 0x1f, RZ ;  /* 0x0000001f03037819 */ /* 0x000fc800000006ff */
[----:B------:R-:W2:Y:S02]  /*4aa0*/  SYNCS.PHASECHK.TRANS64.TRYWAIT P0, [UR7], R3 ;  /* 0x00000003ff0075a7 */ /* 0x000ea40008001107 */
[----:B--2---:R-:W-:Y:S05]  /*4ab0*/  @!P0 BRA `(.L_x_94) ;  /* 0x0000004800ec8947 */ /* 0x004fea0003800000 */
.L_x_222:
[----:B------:R-:W-:Y:S01]  /*4ac0*/  NOP ;  /* 0x0000000000007918 */ /* 0x000fe20000000000 */
[----:B--2---:R-:W2:Y:S01]  /*4ad0*/  LDS R0, [UR4+0x14] ;  /* 0x00001404ff007984 */ /* 0x004ea20008000800 */
[----:B------:R-:W-:Y:S01]  /*4ae0*/  ULOP3.LUT UR6, UR19, 0xffff, URZ, 0xc0, !UPT ;  /* 0x0000ffff13067892 */ /* 0x000fe2000f8ec0ff */
[----:B------:R-:W-:Y:S01]  /*4af0*/  UMOV UR8, 0xffff ;  /* 0x0000ffff00087882 */ /* 0x000fe20000000000 */
[----:B------:R-:W-:Y:S02]  /*4b00*/  UMOV UR5, 0x1 ;  /* 0x0000000100057882 */ /* 0x000fe40000000000 */
[----:B------:R-:W-:-:S04]  /*4b10*/  USHF.R.U32.HI UR6, URZ, 0x5, UR6 ;  /* 0x00000005ff067899 */ /* 0x000fc80008011606 */
[----:B------:R-:W-:Y:S02]  /*4b20*/  USHF.L.U32 UR8, UR8, UR6, URZ ;  /* 0x0000000608087299 */ /* 0x000fe400080006ff */
[----:B------:R-:W-:-:S04]  /*4b30*/  USHF.L.U32 UR5, UR5, UR6, URZ ;  /* 0x0000000605057299 */ /* 0x000fc800080006ff */
[----:B--2---:R-:W-:-:S04]  /*4b40*/  LOP3.LUT R0, R0, UR8, RZ, 0xc0, !PT ;  /* 0x0000000800007c12 */ /* 0x004fc8000f8ec0ff */
[----:B------:R-:W-:-:S13]  /*4b50*/  ISETP.NE.AND P0, PT, R0, UR8, PT ;  /* 0x0000000800007c0c */ /* 0x000fda000bf05270 */
[----:B------:R-:W-:Y:S05]  /*4b60*/  @P0 BRA `(.L_x_95) ;  /* 0x0000000000580947 */ /* 0x000fea0003800000 */
[----:B------:R-:W2:Y:S02]  /*4b70*/  LDS R0, [UR4+0x18] ;  /* 0x00001804ff007984 */ /* 0x000ea40008000800 */
[----:B--2---:R-:W-:-:S04]  /*4b80*/  LOP3.LUT R0, R0, UR5, RZ, 0xc0, !PT ;  /* 0x0000000500007c12 */ /* 0x004fc8000f8ec0ff */
[----:B------:R-:W-:-:S13]  /*4b90*/  ISETP.NE.AND P0, PT, R0, UR5, PT ;  /* 0x0000000500007c0c */ /* 0x000fda000bf05270 */
[----:B------:R-:W-:Y:S05]  /*4ba0*/  @P0 BRA `(.L_x_96) ;  /* 0x00000000003c0947 */ /* 0x000fea0003800000 */
[----:B------:R-:W2:Y:S01]  /*4bb0*/  S2R R2, SR_LANEID ;  /* 0x0000000000027919 */ /* 0x000ea20000000000 */
[----:B------:R-:W-:Y:S01]  /*4bc0*/  ULOP3.LUT UR8, URZ, UR8, URZ, 0x33, !UPT ;  /* 0x00000008ff087292 */ /* 0x000fe2000f8e33ff */
[----:B------:R-:W-:Y:S01]  /*4bd0*/  LOP3.LUT R4, RZ, UR5, RZ, 0x33, !PT ;  /* 0x00000005ff047c12 */ /* 0x000fe2000f8e33ff */
[----:B------:R-:W-:Y:S02]  /*4be0*/  VOTEU.ANY UR7, UPT, PT ;  /* 0x0000000000077886 */ /* 0x000fe400038e0100 */
[----:B------:R-:W-:Y:S01]  /*4bf0*/  UFLO.U32 UR7, UR7 ;  /* 0x00000007000772bd */ /* 0x000fe200080e0000 */
[----:B------:R-:W3:Y:S01]  /*4c00*/  REDUX UR5, R4 ;  /* 0x00000000040573c4 */ /* 0x000ee20000000000 */
[----:B------:R-:W-:-:S06]  /*4c10*/  IMAD.U32 R0, RZ, RZ, UR8 ;  /* 0x00000008ff007e24 */ /* 0x000fcc000f8e00ff */
[----:B------:R1:W-:Y:S01]  /*4c20*/  UTCATOMSWS.AND URZ, UR8 ;  /* 0x0000000800ff79e3 */ /* 0x0003e20008000000 */
[----:B------:R-:W4:Y:S01]  /*4c30*/  REDUX UR6, R0 ;  /* 0x00000000000673c4 */ /* 0x000f220000000000 */
[----:B--2---:R-:W-:Y:S01]  /*4c40*/  ISETP.EQ.U32.AND P0, PT, R2, UR7, PT ;  /* 0x0000000702007c0c */ /* 0x004fe2000bf02070 */
[----:B---3--:R-:W-:Y:S01]  /*4c50*/  IMAD.U32 R2, RZ, RZ, UR5 ;  /* 0x00000005ff027e24 */ /* 0x008fe2000f8e00ff */
[----:B----4-:R-:W-:-:S11]  /*4c60*/  MOV R3, UR6 ;  /* 0x0000000600037c02 */ /* 0x010fd60008000f00 */
[----:B------:R1:W-:Y:S04]  /*4c70*/  @P0 ATOMS.AND RZ, [UR4+0x14], R3 ;  /* 0x00001403ffff098c */ /* 0x0003e8000a800004 */
[----:B------:R1:W-:Y:S01]  /*4c80*/  @P0 ATOMS.AND RZ, [UR4+0x18], R2 ;  /* 0x00001802ffff098c */ /* 0x0003e2000a800004 */
[----:B------:R-:W-:Y:S05]  /*4c90*/  BRA `(.L_x_97) ;  /* 0x0000000000147947 */ /* 0x000fea0003800000 */
.L_x_96:
[----:B------:R-:W-:Y:S02]  /*4ca0*/  MOV R2, 0x4cc0 ;  /* 0x00004cc000027802 */ /* 0x000fe40000000f00 */
[----:B-1--45:R-:W-:Y:S05]  /*4cb0*/  CALL.REL.NOINC `($__internal_0_$__cuda_sm10x_tcgen05_guardrail_trap_col_being_dealloced_not_returned_by_alloc) ;  /* 0x0000004c00487944 */ /* 0x032fea0003c00000 */
[----:B------:R-:W-:Y:S05]  /*4cc0*/  BRA `(.L_x_97) ;  /* 0x0000000000087947 */ /* 0x000fea0003800000 */
.L_x_95:
[----:B------:R-:W-:Y:S02]  /*4cd0*/  MOV R2, 0x4cf0 ;  /* 0x00004cf000027802 */ /* 0x000fe40000000f00 */
[----:B-1--45:R-:W-:Y:S05]  /*4ce0*/  CALL.REL.NOINC `($__internal_2_$__cuda_sm10x_tcgen05_guardrail_trap_unallocated_columns_being_dealloced) ;  /* 0x0000004c00547944 */ /* 0x032fea0003c00000 */
.L_x_97:
[----:B------:R-:W-:Y:S01]  /*4cf0*/  NOP ;  /* 0x0000000000007918 */ /* 0x000fe20000000000 */
[----:B-1----:R-:W-:Y:S05]  /*4d00*/  EXIT ;  /* 0x000000000000794d */ /* 0x002fea0003800000 */
.L_x_79:
[----:B------:R-:W-:-:S09]  /*4d10*/  UISETP.NE.OR UP2, UPT, UR8, 0x3, !UP2 ;  /* 0x000000030800788c */ /* 0x000fd2000d745670 */
[----:B------:R-:W-:Y:S05]  /*4d20*/  BRA.U UP2, `(.L_x_98) ;  /* 0x0000000d02407547 */ /* 0x000fea000b800000 */
[----:B------:R-:W1:Y:S01]  /*4d30*/  LDC R0, c[0x0][0xb30] ;  /* 0x0002cc00ff007b82 */ /* 0x000e620000000800 */
[----:B------:R-:W2:Y:S01]  /*4d40*/  LDCU.64 UR8, c[0x0][0x888] ;  /* 0x00011100ff0877ac */ /* 0x000ea20008000a00 */
[----:B------:R-:W-:Y:S02]  /*4d50*/  HFMA2 R29, -RZ, RZ, 0, 0 ;  /* 0x00000000ff1d7431 */ /* 0x000fe400000001ff */
[----:B------:R-:W-:Y:S01]  /*4d60*/  IMAD.MOV.U32 R31, RZ, RZ, 0x1 ;  /* 0x00000001ff1f7424 */ /* 0x000fe200078e00ff */
[----:B------:R-:W-:Y:S01]  /*4d70*/  MOV R23, 0x1000 ;  /* 0x0000100000177802 */ /* 0x000fe20000000f00 */
[----:B------:R-:W4:Y:S01]  /*4d80*/  LDCU.64 UR4, c[0x0][0x890] ;  /* 0x00011200ff0477ac */ /* 0x000f220008000a00 */
[----:B------:R-:W-:Y:S01]  /*4d90*/  IMAD.MOV.U32 R30, RZ, RZ, RZ ;  /* 0x000000ffff1e7224 */ /* 0x000fe200078e00ff */
[----:B------:R-:W3:Y:S01]  /*4da0*/  LDC R19, c[0x0][0x370] ;  /* 0x0000dc00ff137b82 */ /* 0x000ee20000000800 */
[----:B------:R-:W-:Y:S01]  /*4db0*/  UMOV UR7, 0x400 ;  /* 0x0000040000077882 */ /* 0x000fe20000000000 */
[----:B------:R-:W-:-:S02]  /*4dc0*/  UPLOP3.LUT UP1, UPT, UPT, UPT, UPT, 0x40, 0x4 ;  /* 0x000000000004789c */ /* 0x000fc40003f2e870 */
[----:B------:R-:W-:-:S04]  /*4dd0*/  ULEA UR7, UR37, UR7, 0x18 ;  /* 0x0000000725077291 */ /* 0x000fc8000f8ec0ff */
[----:B------:R-:W3:Y:S01]  /*4de0*/  LDC R2, c[0x0][0xb0c] ;  /* 0x0002c300ff027b82 */ /* 0x000ee20000000800 */
[----:B------:R-:W-:Y:S02]  /*4df0*/  UIADD3 UR13, UPT, UPT, UR7, 0x228, URZ ;  /* 0x00000228070d7890 */ /* 0x000fe4000fffe0ff */
[----:B--2---:R-:W-:Y:S02]  /*4e00*/  UISETP.NE.U32.AND UP2, UPT, UR8, URZ, UPT ;  /* 0x000000ff0800728c */ /* 0x004fe4000bf45070 */
[----:B------:R-:W-:Y:S02]  /*4e10*/  UIADD3 UR17, UPT, UPT, UR7, 0x220, URZ ;  /* 0x0000022007117890 */ /* 0x000fe4000fffe0ff */
[----:B----4-:R-:W-:Y:S01]  /*4e20*/  UISETP.NE.U32.AND UP3, UPT, UR4, URZ, UPT ;  /* 0x000000ff0400728c */ /* 0x010fe2000bf65070 */
[----:B------:R-:W2:Y:S01]  /*4e30*/  LDC R18, c[0x0][0xb20] ;  /* 0x0002c800ff127b82 */ /* 0x000ea20000000800 */
[----:B-1----:R-:W-:Y:S01]  /*4e40*/  ISETP.NE.AND P1, PT, R0, 0x1, PT ;  /* 0x000000010000780c */ /* 0x002fe20003f25270 */
[----:B------:R-:W-:-:S02]  /*4e50*/  UISETP.NE.AND.EX UP2, UPT, UR9, URZ, UPT, UP2 ;  /* 0x000000ff0900728c */ /* 0x000fc4000bf45320 */
[----:B------:R-:W-:Y:S02]  /*4e60*/  UPRMT UR13, UR37, 0x654, UR13 ;  /* 0x00000654250d7896 */ /* 0x000fe4000800000d */
[----:B------:R-:W-:Y:S02]  /*4e70*/  UISETP.NE.AND.EX UP3, UPT, UR5, URZ, UPT, UP3 ;  /* 0x000000ff0500728c */ /* 0x000fe4000bf65330 */
[----:B------:R-:W1:Y:S08]  /*4e80*/  LDC.64 R32, c[0x0][0x348] ;  /* 0x0000d200ff207b82 */ /* 0x000e700000000a00 */
[----:B------:R-:W4:Y:S08]  /*4e90*/  LDC.64 R16, c[0x0][0xb10] ;  /* 0x0002c400ff107b82 */ /* 0x000f300000000a00 */
[----:B------:R-:W1:Y:S08]  /*4ea0*/  LDC.64 R6, c[0x0][0xb18] ;  /* 0x0002c600ff067b82 */ /* 0x000e700000000a00 */
[----:B------:R-:W1:Y:S08]  /*4eb0*/  LDC.64 R4, c[0x0][0xb28] ;  /* 0x0002ca00ff047b82 */ /* 0x000e700000000a00 */
[----:B--23--:R-:W1:Y:S02]  /*4ec0*/  LDC R22, c[0x0][0x374] ;  /* 0x0000dd00ff167b82 */ /* 0x00ce640000000800 */
.L_x_107:
[C---:B------:R-:W-:Y:S02]  /*4ed0*/  LEA R0, R30.reuse, UR7, 0x3 ;  /* 0x000000071e007c11 */ /* 0x040fe4000f8e18ff */
[----:B------:R-:W-:Y:S02]  /*4ee0*/  SHF.L.U32 R3, R29, 0x1f, RZ ;  /* 0x0000001f1d037819 */ /* 0x000fe400000006ff */
[----:B------:R-:W-:Y:S02]  /*4ef0*/  LEA R24, R30, UR7, 0x4 ;  /* 0x000000071e187c11 */ /* 0x000fe4000f8e20ff */
[----:B--2---:R-:W2:Y:S02]  /*4f00*/  SYNCS.PHASECHK.TRANS64.TRYWAIT P0, [R0+URZ+0x250], R3 ;  /* 0x00025003000075a7 */ /* 0x004ea400080011ff */
[----:B--2---:R-:W-:Y:S05]  /*4f10*/  @!P0 BRA `(.L_x_99) ;  /* 0x0000004400ec8947 */ /* 0x004fea0003800000 */
.L_x_223:
[----:B------:R-:W-:Y:S01]  /*4f20*/  ISETP.GE.AND P0, PT, R40, 0x1, PT ;  /* 0x000000012800780c */ /* 0x000fe20003f06270 */
[----:B------:R-:W3:Y:S01]  /*4f30*/  LDS.128 R24, [R24+0x2e0] ;  /* 0x0002e00018187984 */ /* 0x000ee20000000c00 */
[----:B--2---:R-:W-:Y:S01]  /*4f40*/  VIADD R0, R0, 0x260 ;  /* 0x0000026000007836 */ /* 0x004fe20000000000 */
[----:B------:R-:W-:Y:S01]  /*4f50*/  @!PT LDS RZ, [RZ] ;  /* 0x00000000fffff984 */ /* 0x000fe20000000800 */
[----:B------:R-:W-:Y:S01]  /*4f60*/  @!PT LDS RZ, [RZ] ;  /* 0x00000000fffff984 */ /* 0x000fe20000000800 */
[----:B------:R-:W-:Y:S01]  /*4f70*/  @!PT LDS RZ, [RZ] ;  /* 0x00000000fffff984 */ /* 0x000fe20000000800 */
[----:B------:R-:W-:Y:S01]  /*4f80*/  @!PT LDS RZ, [RZ] ;  /* 0x00000000fffff984 */ /* 0x000fe20000000800 */
[----:B------:R2:W-:Y:S06]  /*4f90*/  MEMBAR.ALL.CTA ;  /* 0x0000000000007992 */ /* 0x0005ec0000008000 */
[----:B--2---:R-:W2:Y:S01]  /*4fa0*/  FENCE.VIEW.ASYNC.S ;  /* 0x00000000000073c6 */ /* 0x004ea20000000000 */
[----:B------:R-:W-:Y:S04]  /*4fb0*/  PRMT R0, RZ, 0x654, R0 ;  /* 0x00000654ff007816 */ /* 0x000fe80000000000 */
[----:B--2---:R2:W-:Y:S01]  /*4fc0*/  SYNCS.ARRIVE.TRANS64.RED.A1T0 RZ, [R0+URZ], RZ ;  /* 0x000000ff00ff79a7 */ /* 0x0045e200081004ff */
[----:B---3--:R-:W-:Y:S11]  /*4fd0*/  LOP3.LUT P3, RZ, R26, 0x1, RZ, 0xc0, !PT ;  /* 0x000000011aff7812 */ /* 0x008ff6000786c0ff */
[----:B------:R-:W-:Y:S02]  /*4fe0*/  @!UPT UIADD3 URZ, UPT, UPT, URZ, URZ, URZ ;  /* 0x000000fffffff290 */ /* 0x000fe4000fffe0ff */
[----:B------:R-:W-:Y:S02]  /*4ff0*/  @P3 MOV R13, R24 ;  /* 0x00000018000d3202 */ /* 0x000fe40000000f00 */
[----:B------:R-:W-:Y:S01]  /*5000*/  @P3 LOP3.LUT R8, R25, 0xffff, RZ, 0xc0, !PT ;  /* 0x0000ffff19083812 */ /* 0x000fe200078ec0ff */
[----:B--2---:R-:W-:Y:S06]  /*5010*/  @!P0 BRA `(.L_x_100) ;  /* 0x0000000000a48947 */ /* 0x004fec0003800000 */
[----:B-1----:R-:W-:Y:S01]  /*5020*/  IMAD.HI.U32 R35, R22, R7, RZ ;  /* 0x0000000716237227 */ /* 0x002fe200078e00ff */
[----:B------:R-:W-:Y:S02]  /*5030*/  ISETP.NE.AND P0, PT, R6, 0x1, PT ;  /* 0x000000010600780c */ /* 0x000fe40003f05270 */
[----:B------:R-:W-:Y:S01]  /*5040*/  ISETP.NE.AND P2, PT, R40, 0x1, PT ;  /* 0x000000012800780c */ /* 0x000fe20003f45270 */
[----:B----4-:R-:W-:Y:S01]  /*5050*/  IMAD.HI.U32 R34, R19, R16, RZ ;  /* 0x0000001013227227 */ /* 0x010fe200078e00ff */
[----:B------:R-:W-:Y:S02]  /*5060*/  SHF.R.U32.HI R35, RZ, R18, R35 ;  /* 0x00000012ff237219 */ /* 0x000fe40000011623 */
[----:B------:R-:W-:Y:S01]  /*5070*/  ISETP.NE.AND P4, PT, R2, 0x1, PT ;  /* 0x000000010200780c */ /* 0x000fe20003f85270 */
[----:B------:R-:W-:Y:S01]  /*5080*/  IMAD.HI.U32 R36, R13, R16, RZ ;  /* 0x000000100d247227 */ /* 0x000fe200078e00ff */
[----:B------:R-:W-:Y:S02]  /*5090*/  SHF.R.U32.HI R34, RZ, R17, R34 ;  /* 0x00000011ff227219 */ /* 0x000fe40000011622 */
[----:B------:R-:W-:Y:S01]  /*50a0*/  SEL R3, R22, R35, !P0 ;  /* 0x0000002316037207 */ /* 0x000fe20004000000 */
[C---:B------:R-:W-:Y:S01]  /*50b0*/  IMAD.HI.U32 R35, R8.reuse, R7, RZ ;  /* 0x0000000708237227 */ /* 0x040fe200078e00ff */
[----:B------:R-:W-:Y:S02]  /*50c0*/  SEL R11, R19, R34, !P4 ;  /* 0x00000022130b7207 */ /* 0x000fe40006000000 */
[----:B------:R-:W-:Y:S01]  /*50d0*/  SHF.R.U32.HI R36, RZ, R17, R36 ;  /* 0x00000011ff247219 */ /* 0x000fe20000011624 */
[----:B------:R-:W-:Y:S01]  /*50e0*/  IMAD.HI.U32 R38, R3, R4, RZ ;  /* 0x0000000403267227 */ /* 0x000fe200078e00ff */
[----:B------:R-:W-:Y:S03]  /*50f0*/  SHF.R.U32.HI R35, RZ, R18, R35 ;  /* 0x00000012ff237219 */ /* 0x000fe60000011623 */
[----:B------:R-:W-:Y:S01]  /*5100*/  IMAD.HI.U32 R34, R11, R4, RZ ;  /* 0x000000040b227227 */ /* 0x000fe200078e00ff */
[----:B------:R-:W-:Y:S02]  /*5110*/  @P2 SHF.R.U32.HI R3, RZ, R5, R38 ;  /* 0x00000005ff032219 */ /* 0x000fe40000011626 */
[----:B------:R-:W-:Y:S02]  /*5120*/  SEL R9, R8, R35, !P0 ;  /* 0x0000002308097207 */ /* 0x000fe40004000000 */
[----:B------:R-:W-:Y:S01]  /*5130*/  @P2 SHF.R.U32.HI R11, RZ, R5, R34 ;  /* 0x00000005ff0b2219 */ /* 0x000fe20000011622 */
[C---:B------:R-:W-:Y:S01]  /*5140*/  IMAD R10, R40.reuse, R3, RZ ;  /* 0x00000003280a7224 */ /* 0x040fe200078e02ff */
[----:B------:R-:W-:Y:S01]  /*5150*/  SEL R3, R13, R36, !P4 ;  /* 0x000000240d037207 */ /* 0x000fe20006000000 */
[C---:B------:R-:W-:Y:S03]  /*5160*/  IMAD.HI.U32 R14, R9.reuse, R4, RZ ;  /* 0x00000004090e7227 */ /* 0x040fe600078e00ff */
[----:B------:R-:W-:Y:S01]  /*5170*/  ISETP.GE.AND P0, PT, R9, R10, PT ;  /* 0x0000000a0900720c */ /* 0x000fe20003f06270 */
[C---:B------:R-:W-:Y:S01]  /*5180*/  IMAD R12, R40.reuse, R11, RZ ;  /* 0x0000000b280c7224 */ /* 0x040fe200078e02ff */
[-C--:B------:R-:W-:Y:S04]  /*5190*/  SHF.R.U32.HI R14, RZ, R5.reuse, R14 ;  /* 0x00000005ff0e7219 */ /* 0x080fe8000001160e */
[----:B------:R-:W-:Y:S02]  /*51a0*/  ISETP.GE.OR P0, PT, R3, R12, P0 ;  /* 0x0000000c0300720c */ /* 0x000fe40000706670 */
[----:B------:R-:W-:Y:S05]  /*51b0*/  SEL R15, R9, R14, !P2 ;  /* 0x0000000e090f7207 */ /* 0x000fea0005000000 */
[----:B------:R-:W-:Y:S04]  /*51c0*/  IMAD.MOV R14, RZ, RZ, -R15 ;  /* 0x000000ffff0e7224 */ /* 0x000fe800078e0a0f */
[----:B------:R-:W-:Y:S02]  /*51d0*/  IMAD R14, R40, R14, R9 ;  /* 0x0000000e280e7224 */ /* 0x000fe400078e0209 */
[C---:B------:R-:W-:Y:S05]  /*51e0*/  @!P0 IMAD.HI.U32 R10, R3.reuse, R4, RZ ;  /* 0x00000004030a8227 */ /* 0x040fea00078e00ff */
[----:B------:R-:W-:Y:S04]  /*51f0*/  @!P0 SHF.R.U32.HI R10, RZ, R5, R10 ;  /* 0x00000005ff0a8219 */ /* 0x000fe8000001160a */
[----:B------:R-:W-:Y:S01]  /*5200*/  @!P0 SEL R0, R3, R10, !P2 ;  /* 0x0000000a03008207 */ /* 0x000fe20005000000 */
[----:B------:R-:W-:Y:S03]  /*5210*/  IMAD.MOV R10, RZ, RZ, -R3 ;  /* 0x000000ffff0a7224 */ /* 0x000fe600078e0a03 */
[----:B------:R-:W-:Y:S01]  /*5220*/  @!P0 IADD3 R15, PT, PT, R15, -R0, RZ ;  /* 0x800000000f0f8210 */ /* 0x000fe20007ffe0ff */
[----:B------:R-:W-:Y:S01]  /*5230*/  @!P0 IMAD R0, R11, R14, R0 ;  /* 0x0000000e0b008224 */ /* 0x000fe200078e0200 */
[----:B------:R-:W-:Y:S01]  /*5240*/  IADD3 R11, PT, PT, -R9, RZ, RZ ;  /* 0x000000ff090b7210 */ /* 0x000fe20007ffe1ff */
[----:B------:R-:W-:Y:S02]  /*5250*/  IMAD R13, R2, R10, R13 ;  /* 0x0000000a020d7224 */ /* 0x000fe400078e020d */
[----:B------:R-:W-:Y:S02]  /*5260*/  @!P0 IMAD R9, R15, R40, R3 ;  /* 0x000000280f098224 */ /* 0x000fe400078e0203 */
[----:B------:R-:W-:Y:S02]  /*5270*/  @!P0 IMAD.MOV.U32 R3, RZ, RZ, R0 ;  /* 0x000000ffff038224 */ /* 0x000fe400078e0000 */
[----:B------:R-:W-:Y:S02]  /*5280*/  IMAD R8, R6, R11, R8 ;  /* 0x0000000b06087224 */ /* 0x000fe400078e0208 */
[----:B------:R-:W-:Y:S02]  /*5290*/  IMAD R13, R3, R2, R13 ;  /* 0x00000002030d7224 */ /* 0x000fe400078e020d */
[----:B------:R-:W-:Y:S02]  /*52a0*/  IMAD R8, R9, R6, R8 ;  /* 0x0000000609087224 */ /* 0x000fe400078e0208 */
.L_x_100:
[----:B------:R-:W-:Y:S05]  /*52b0*/  BRA.U UP1, `(.L_x_101) ;  /* 0x0000000101107547 */ /* 0x000fea000b800000 */
[----:B------:R-:W-:Y:S04]  /*52c0*/  MOV R0, UR6 ;  /* 0x0000000600007c02 */ /* 0x000fe80008000f00 */
[----:B------:R-:W-:Y:S04]  /*52d0*/  SHF.L.U32 R3, R0, 0x1f, RZ ;  /* 0x0000001f00037819 */ /* 0x000fe800000006ff */
[----:B------:R-:W2:Y:S02]  /*52e0*/  SYNCS.PHASECHK.TRANS64.TRYWAIT P0, [UR7+0x248], R3 ;  /* 0x00024803ff0075a7 */ /* 0x000ea40008001107 */
[----:B--2---:R-:W-:Y:S05]  /*52f0*/  @!P0 BRA `(.L_x_102) ;  /* 0x0000004400088947 */ /* 0x004fea0003800000 */
.L_x_101:
[----:B------:R-:W-:Y:S02]  /*5300*/  R2UR UR19, R21 ;  /* 0x00000000151372ca */ /* 0x000fe400000e0000 */
[----:B------:R-:W-:Y:S02]  /*5310*/  R2UR UR18, R20 ;  /* 0x00000000141272ca */ /* 0x000fe400000e0000 */
[----:B------:R-:W-:Y:S02]  /*5320*/  ISETP.NE.U32.AND P2, PT, RZ, UR4, PT ;  /* 0x00000004ff007c0c */ /* 0x000fe4000bf45070 */
[----:B------:R-:W-:Y:S02]  /*5330*/  SHF.L.U32 R12, R31, 0x1f, RZ ;  /* 0x0000001f1f0c7819 */ /* 0x000fe400000006ff */
[----:B------:R-:W-:Y:S05]  /*5340*/  ISETP.NE.AND.EX P2, PT, RZ, UR5, PT, P2 ;  /* 0x00000005ff007c0c */ /* 0x000fea000bf45320 */
[----:B------:R-:W-:Y:S02]  /*5350*/  USHF.L.U32 UR19, UR19, 0x6, URZ ;  /* 0x0000000613137899 */ /* 0x000fe400080006ff */
[----:B------:R-:W-:Y:S01]  /*5360*/  USHF.L.U32 UR18, UR18, 0x7, URZ ;  /* 0x0000000712127899 */ /* 0x000fe200080006ff */
[----:B------:R-:W-:Y:S11]  /*5370*/  BRA.U !UP3, `(.L_x_103) ;  /* 0x000000010b347547 */ /* 0x000ff6000b800000 */
[----:B------:R-:W-:Y:S01]  /*5380*/  UPLOP3.LUT UP0, UPT, UPT, UPT, UP2, 0x80, 0x8 ;  /* 0x000000000008789c */ /* 0x000fe20003f0f020 */
[----:B--2---:R-:W-:Y:S02]  /*5390*/  HFMA2 R0, -RZ, RZ, 0, 5.9604644775390625e-08 ;  /* 0x00000001ff007431 */ /* 0x004fe400000001ff */
[----:B------:R-:W-:Y:S03]  /*53a0*/  IMAD.MOV.U32 R95, RZ, RZ, 0x1 ;  /* 0x00000001ff5f7424 */ /* 0x000fe600078e00ff */
[----:B------:R-:W-:Y:S05]  /*53b0*/  PLOP3.LUT P0, PT, PT, PT, UP0, 0x80, 0x8 ;  /* 0x000000000008781c */ /* 0x000fea0003f0f008 */
[----:B------:R-:W2:Y:S01]  /*53c0*/  @UP0 LDCU.64 UR10, c[0x0][0x888] ;  /* 0x00011100ff0a07ac */ /* 0x000ea20008000a00 */
[----:B------:R-:W-:Y:S07]  /*53d0*/  @UP0 UIMAD UR8, UR36, UR4, URZ ;  /* 0x00000004240802a4 */ /* 0x000fee000f8e02ff */
[----:B------:R-:W-:Y:S01]  /*53e0*/  @!P0 PRMT R95, R0, 0x7610, R95 ;  /* 0x00007610005f8816 */ /* 0x000fe2000000005f */
[----:B--2---:R-:W-:Y:S03]  /*53f0*/  @UP0 UIMAD.WIDE UR10, UR8, 0x4, UR10 ;  /* 0x00000004080a08a5 */ /* 0x004fe6000f8e020a */
[----:B------:R-:W2:Y:S03]  /*5400*/  @!UP0 LDCU UR8, c[0x0][0x880] ;  /* 0x00011000ff0887ac */ /* 0x000ea60008000800 */
[----:B------:R-:W-:Y:S01]  /*5410*/  IMAD.U32 R10, RZ, RZ, UR10 ;  /* 0x0000000aff0a7e24 */ /* 0x000fe2000f8e00ff */
[----:B------:R-:W-:Y:S05]  /*5420*/  MOV R11, UR11 ;  /* 0x0000000b000b7c02 */ /* 0x000fea0008000f00 */
[----:B-----5:R3:W5:Y:S02]  /*5430*/  @P0 LDG.E R49, desc[UR46][R10.64] ;  /* 0x0000002e0a310981 */ /* 0x020764000c1e1900 */
[----:B--23--:R-:W-:Y:S07]  /*5440*/  @!P0 IMAD.U32 R49, RZ, RZ, UR8 ;  /* 0x00000008ff318e24 */ /* 0x00cfee000f8e00ff */
.L_x_103:
[----:B-----5:R-:W-:Y:S01]  /*5450*/  @!P2 FSETP.EQ.AND P0, PT, R49, RZ, PT ;  /* 0x000000ff3100a20b */ /* 0x020fe20003f02000 */
[----:B------:R-:W-:Y:S01]  /*5460*/  @!UPT UIADD3 URZ, UPT, UPT, URZ, URZ, URZ ;  /* 0x000000fffffff290 */ /* 0x000fe2000fffe0ff */
[----:B------:R-:W-:Y:S11]  /*5470*/  @!P2 BRA `(.L_x_104) ;  /* 0x000000000014a947 */ /* 0x000ff60003800000 */
[----:B------:R-:W-:Y:S02]  /*5480*/  LOP3.LUT P2, RZ, R95, 0xff, RZ, 0xc0, !PT ;  /* 0x000000ff5fff7812 */ /* 0x000fe4000784c0ff */
[----:B------:R-:W-:Y:S04]  /*5490*/  PLOP3.LUT P0, PT, PT, PT, UP0, 0x80, 0x8 ;  /* 0x000000000008781c */ /* 0x000fe80003f0f008 */
[----:B------:R-:W-:Y:S07]  /*54a0*/  PLOP3.LUT P0, PT, P0, PT, PT, 0x8, 0x80 ;  /* 0x000000000080781c */ /* 0x000fee000070e170 */
[----:B------:R-:W-:Y:S11]  /*54b0*/  @P2 FSETP.EQ.AND P0, PT, R49, RZ, PT ;  /* 0x000000ff3100220b */ /* 0x000ff60003f02000 */
[----:B------:R-:W-:Y:S02]  /*54c0*/  @!UPT UIADD3 URZ, UPT, UPT, URZ, URZ, URZ ;  /* 0x000000fffffff290 */ /* 0x000fe4000fffe0ff */
.L_x_104:
[----:B------:R-:W3:Y:S01]  /*54d0*/  SYNCS.PHASECHK.TRANS64.TRYWAIT P2, [UR7+0x230], R12 ;  /* 0x0002300cff0075a7 */ /* 0x000ee20008041107 */
[----:B------:R-:W-:Y:S04]  /*54e0*/  ELECT P4, URZ, PT ;  /* 0x0000000000ff782f */ /* 0x000fe80003880000 */
[----:B------:R-:W-:Y:S11]  /*54f0*/  PLOP3.LUT P4, PT, P0, P4, PT, 0xf2, 0x2f ;  /* 0x00000000002f781c */ /* 0x000ff60000789e72 */
[----:B------:R-:W-:Y:S02]  /*5500*/  @!UPT UIADD3 URZ, UPT, UPT, URZ, URZ, URZ ;  /* 0x000000fffffff290 */ /* 0x000fe4000fffe0ff */
[----:B-1----:R-:W-:Y:S05]  /*5510*/  @!P4 IADD3 R21, P0, PT, R32, 0x580, RZ ;  /* 0x000005802015c810 */ /* 0x002fea0007f1e0ff */
[----:B------:R-:W-:Y:S01]  /*5520*/  @!P4 IMAD.X R20, RZ, RZ, R33, P0 ;  /* 0x000000ffff14c224 */ /* 0x000fe200000e0621 */
[----:B---3--:R-:W-:Y:S07]  /*5530*/  @!P2 BRA `(.L_x_105) ;  /* 0x000000400090a947 */ /* 0x008fee0003800000 */
.L_x_226:
[----:B------:R-:W3:Y:S01]  /*5540*/  LDC.64 R14, c[0x0][0xb10] ;  /* 0x0002c400ff0e7b82 */ /* 0x000ee20000000a00 */
[----:B------:R-:W-:Y:S01]  /*5550*/  @!P4 R2UR UR8, R20 ;  /* 0x000000001408c2ca */ /* 0x000fe200000e0000 */
[----:B------:R-:W-:Y:S01]  /*5560*/  VOTEU.ALL UP1, P4 ;  /* 0x0000000000ff7886 */ /* 0x000fe20002020000 */
[----:B------:R-:W-:Y:S01]  /*5570*/  @!P4 R2UR UR9, R21 ;  /* 0x000000001509c2ca */ /* 0x000fe200000e0000 */
[----:B------:R-:W-:Y:S01]  /*5580*/  UMOV UR10, 0x0 ;  /* 0x00000000000a7882 */ /* 0x000fe20000000000 */
[----:B------:R-:W-:Y:S03]  /*5590*/  UMOV UR11, 0x10000000 ;  /* 0x10000000000b7882 */ /* 0x000fe60000000000 */
[----:B------:R-:W5:Y:S01]  /*55a0*/  LDC.64 R10, c[0x0][0xb18] ;  /* 0x0002c600ff0a7b82 */ /* 0x000f620000000a00 */
[----:B------:R-:W-:Y:S01]  /*55b0*/  @!UP1 UIADD3 UR16, UPT, UPT, UR7, 0x400, URZ ;  /* 0x0000040007109890 */ /* 0x000fe2000fffe0ff */
[----:B------:R-:W-:Y:S01]  /*55c0*/  @P3 SHF.R.U32.HI R28, RZ, 0x10, R25 ;  /* 0x00000010ff1c3819 */ /* 0x000fe20000011619 */
[----:B------:R-:W-:Y:S01]  /*55d0*/  VOTEU.ALL UP1, P4 ;  /* 0x0000000000ff7886 */ /* 0x000fe20002020000 */
[----:B------:R-:W-:Y:S01]  /*55e0*/  UMOV UR20, UR36 ;  /* 0x0000002400147c82 */ /* 0x000fe20008000000 */
[----:B------:R-:W-:Y:S03]  /*55f0*/  VIADD R30, R30, 0x1 ;  /* 0x000000011e1e7836 */ /* 0x000fe60000000000 */
[----:B--2---:R-:W2:Y:S01]  /*5600*/  @!P1 LDC R0, c[0x0][0xb20] ;  /* 0x0002c800ff009b82 */ /* 0x004ea20000000800 */
[----:B------:R-:W-:Y:S01]  /*5610*/  IMAD.U32 R21, RZ, RZ, UR8 ;  /* 0x00000008ff157e24 */ /* 0x000fe2000f8e00ff */
[----:B------:R-:W-:Y:S06]  /*5620*/  UPRMT UR8, UR37, 0x654, UR17 ;  /* 0x0000065425087896 */ /* 0x000fec0008000011 */
[----:B-1----:R-:W1:Y:S01]  /*5630*/  @!P1 LDC R3, c[0x0][0xb0c] ;  /* 0x0002c300ff039b82 */ /* 0x002e620000000800 */
[----:B------:R-:W-:Y:S01]  /*5640*/  IMAD.U32 R20, RZ, RZ, UR9 ;  /* 0x00000009ff147e24 */ /* 0x000fe2000f8e00ff */
[----:B------:R-:W-:Y:S04]  /*5650*/  @!P4 R2UR UR15, R21 ;  /* 0x00000000150fc2ca */ /* 0x000fe800000e0000 */
[----:B------:R-:W-:Y:S01]  /*5660*/  @!P4 R2UR UR14, R20 ;  /* 0x00000000140ec2ca */ /* 0x000fe200000e0000 */
[----:B------:R-:W-:Y:S11]  /*5670*/  @!P4 IMAD.MOV.U32 R20, RZ, RZ, 0x1000 ;  /* 0x00001000ff14c424 */ /* 0x000ff600078e00ff */
[----:B------:R-:W-:Y:S01]  /*5680*/  @!UPT UIADD3 URZ, UPT, UPT, URZ, URZ, URZ ;  /* 0x000000fffffff290 */ /* 0x000fe2000fffe0ff */
[----:B------:R1:W-:Y:S01]  /*5690*/  @!UP1 UTMALDG.3D [UR16], [UR14], desc[UR10] ;  /* 0x00000a100e0095b4 */ /* 0x0003e20008011000 */
[----:B------:R1:W-:Y:S02]  /*56a0*/  @!P4 SYNCS.ARRIVE.TRANS64.RED.A0TR RZ, [UR7+0x220], R20 ;  /* 0x00022014ffffc9a7 */ /* 0x0003e40008300407 */
[----:B-1----:R-:W-:Y:S01]  /*56b0*/  @!P1 ISETP.NE.AND P2, PT, R3, 0x1, PT ;  /* 0x000000010300980c */ /* 0x002fe20003f45270 */
[C---:B---3--:R-:W-:Y:S01]  /*56c0*/  @!P1 IMAD.HI.U32 R14, R13.reuse, R14, RZ ;  /* 0x0000000e0d0e9227 */ /* 0x048fe200078e00ff */
[----:B-----5:R-:W-:Y:S03]  /*56d0*/  @!P1 ISETP.NE.AND P0, PT, R10, 0x1, PT ;  /* 0x000000010a00980c */ /* 0x020fe60003f05270 */
[C---:B------:R-:W-:Y:S01]  /*56e0*/  @!P1 IMAD.HI.U32 R11, R8.reuse, R11, RZ ;  /* 0x0000000b080b9227 */ /* 0x040fe200078e00ff */
[----:B------:R-:W-:Y:S04]  /*56f0*/  @!P1 SHF.R.U32.HI R14, RZ, R15, R14 ;  /* 0x0000000fff0e9219 */ /* 0x000fe8000001160e */
[----:B--2---:R-:W-:Y:S01]  /*5700*/  @!P1 SHF.R.U32.HI R9, RZ, R0, R11 ;  /* 0x00000000ff099219 */ /* 0x004fe2000001160b */
[----:B------:R-:W-:Y:S01]  /*5710*/  SYNCS.ARRIVE.TRANS64.RED.A1T0 RZ, [UR8], RZ ;  /* 0x000000ffffff79a7 */ /* 0x000fe20008100408 */
[----:B------:R-:W-:Y:S02]  /*5720*/  @!P1 SEL R14, R13, R14, !P2 ;  /* 0x0000000e0d0e9207 */ /* 0x000fe40005000000 */
[----:B------:R-:W-:Y:S01]  /*5730*/  @!P1 SEL R9, R8, R9, !P0 ;  /* 0x0000000908099207 */ /* 0x000fe20004000000 */
[----:B------:R-:W1:Y:S04]  /*5740*/  SYNCS.PHASECHK.TRANS64.TRYWAIT P5, [UR7+0x238], R12 ;  /* 0x0002380cff0075a7 */ /* 0x000e6800080a1107 */
[----:B------:R-:W-:Y:S02]  /*5750*/  @!P1 IMAD.IADD R0, R9, 0x1, -R14 ;  /* 0x0000000109009824 */ /* 0x000fe400078e0a0e */
[----:B------:R-:W-:Y:S02]  /*5760*/  @!P1 IMAD.IADD R9, R14, 0x1, -R9 ;  /* 0x000000010e099824 */ /* 0x000fe400078e0a09 */
[----:B------:R-:W-:Y:S02]  /*5770*/  @!P1 IMAD R13, R0, R3, R13 ;  /* 0x00000003000d9224 */ /* 0x000fe400078e020d */
[----:B------:R-:W-:Y:S01]  /*5780*/  @!P1 IMAD R8, R9, R10, R8 ;  /* 0x0000000a09089224 */ /* 0x000fe200078e0208 */
[----:B-1----:R-:W-:Y:S06]  /*5790*/  @!P5 BRA `(.L_x_106) ;  /* 0x000000400010d947 */ /* 0x002fec0003800000 */
.L_x_228:
[----:B-1----:R-:W-:Y:S01]  /*57a0*/  @!P4 IADD3 R3, P0, PT, R32, 0x580, RZ ;  /* 0x000005802003c810 */ /* 0x002fe20007f1e0ff */
[----:B------:R-:W-:Y:S01]  /*57b0*/  VOTEU.ALL UP1, P4 ;  /* 0x0000000000ff7886 */ /* 0x000fe20002020000 */
[----:B------:R-:W-:Y:S01]  /*57c0*/  UMOV UR20, 0x0 ;  /* 0x0000000000147882 */ /* 0x000fe20000000000 */
[----:B------:R-:W-:Y:S01]  /*57d0*/  UMOV UR21, 0x10000000 ;  /* 0x1000000000157882 */ /* 0x000fe20000000000 */
[----:B------:R-:W-:Y:S01]  /*57e0*/  @!P4 R2UR UR9, R3 ;  /* 0x000000000309c2ca */ /* 0x000fe200000e0000 */
[----:B------:R-:W-:Y:S01]  /*57f0*/  @!P4 IMAD.X R0, RZ, RZ, R33, P0 ;  /* 0x000000ffff00c224 */ /* 0x000fe200000e0621 */
[----:B------:R-:W-:Y:S01]  /*5800*/  @!UP1 UIADD3 UR10, UPT, UPT, UR18, 0x40, URZ ;  /* 0x00000040120a9890 */ /* 0x000fe2000fffe0ff */
[----:B------:R-:W-:Y:S01]  /*5810*/  ISETP.NE.AND P0, PT, R30, 0x2, PT ;  /* 0x000000021e00780c */ /* 0x000fe20003f05270 */
[----:B------:R-:W-:Y:S01]  /*5820*/  UMOV UR11, UR19 ;  /* 0x00000013000b7c82 */ /* 0x000fe20008000000 */
[----:B------:R-:W-:Y:S01]  /*5830*/  UMOV UR12, UR36 ;  /* 0x00000024000c7c82 */ /* 0x000fe20008000000 */
[----:B------:R-:W-:Y:S01]  /*5840*/  @!P4 R2UR UR8, R0 ;  /* 0x000000000008c2ca */ /* 0x000fe200000e0000 */
[----:B------:R-:W-:Y:S01]  /*5850*/  IMAD.IADD R20, R8, 0x1, R94 ;  /* 0x0000000108147824 */ /* 0x000fe200078e025e */
[----:B------:R-:W-:Y:S01]  /*5860*/  @P3 R2UR UR36, R28 ;  /* 0x000000001c2432ca */ /* 0x000fe200000e0000 */
[----:B------:R-:W-:Y:S01]  /*5870*/  IMAD.IADD R21, R13, 0x1, R96 ;  /* 0x000000010d157824 */ /* 0x000fe200078e0260 */
[----:B------:R-:W-:Y:S02]  /*5880*/  SEL R0, RZ, 0x1, P0 ;  /* 0x00000001ff007807 */ /* 0x000fe40000000000 */
[----:B------:R-:W-:Y:S01]  /*5890*/  LOP3.LUT R31, R31, 0x1, RZ, 0x3c, !PT ;  /* 0x000000011f1f7812 */ /* 0x000fe200078e3cff */
[----:B------:R-:W-:Y:S01]  /*58a0*/  IMAD.U32 R10, RZ, RZ, UR9 ;  /* 0x00000009ff0a7e24 */ /* 0x000fe2000f8e00ff */
[----:B------:R-:W-:Y:S01]  /*58b0*/  @!UP1 UIADD3 UR9, UPT, UPT, UR7, 0x228, URZ ;  /* 0x0000022807099890 */ /* 0x000fe2000fffe0ff */
[----:B------:R-:W-:Y:S02]  /*58c0*/  LOP3.LUT R29, R29, R0, RZ, 0x3c, !PT ;  /* 0x000000001d1d7212 */ /* 0x000fe400078e3cff */
[----:B------:R-:W-:Y:S02]  /*58d0*/  SEL R30, R30, RZ, P0 ;  /* 0x000000ff1e1e7207 */ /* 0x000fe40000000000 */
[----:B------:R-:W-:Y:S01]  /*58e0*/  IMAD.U32 R11, RZ, RZ, UR8 ;  /* 0x00000008ff0b7e24 */ /* 0x000fe2000f8e00ff */
[----:B------:R-:W-:Y:S01]  /*58f0*/  @!P4 R2UR UR14, R10 ;  /* 0x000000000a0ec2ca */ /* 0x000fe200000e0000 */
[----:B------:R-:W-:Y:S01]  /*5900*/  @!UP1 UIADD3 UR8, UPT, UPT, UR7, 0x1400, URZ ;  /* 0x0000140007089890 */ /* 0x000fe2000fffe0ff */
[----:B------:R-:W-:Y:S02]  /*5910*/  VOTEU.ALL UP1, P4 ;  /* 0x0000000000ff7886 */ /* 0x000fe40002020000 */
[----:B------:R-:W-:Y:S11]  /*5920*/  @!P4 R2UR UR15, R11 ;  /* 0x000000000b0fc2ca */ /* 0x000ff600000e0000 */
[----:B------:R-:W-:Y:S02]  /*5930*/  @!UPT UIADD3 URZ, UPT, UPT, URZ, URZ, URZ ;  /* 0x000000fffffff290 */ /* 0x000fe4000fffe0ff */
[----:B------:R2:W-:Y:S01]  /*5940*/  @!UP1 UTMALDG.3D [UR8], [UR14], desc[UR20] ;  /* 0x000014080e0095b4 */ /* 0x0005e20008011000 */
[----:B------:R2:W-:Y:S01]  /*5950*/  @!P4 SYNCS.ARRIVE.TRANS64.RED.A0TR RZ, [UR7+0x228], R23 ;  /* 0x00022817ffffc9a7 */ /* 0x0005e20008300407 */
[----:B------:R-:W-:Y:S01]  /*5960*/  UPLOP3.LUT UP1, UPT, UPT, UPT, UPT, 0x80, 0x8 ;  /* 0x000000000008789c */ /* 0x000fe20003f2f070 */
[----:B------:R-:W-:Y:S01]  /*5970*/  SYNCS.ARRIVE.TRANS64.RED.A1T0 RZ, [UR13], RZ ;  /* 0x000000ffffff79a7 */ /* 0x000fe2000810040d */
[----:B------:R-:W-:Y:S09]  /*5980*/  @P3 BRA `(.L_x_107) ;  /* 0xfffffff400503947 */ /* 0x000ff2000383ffff */
[----:B------:R-:W-:-:S04]  /*5990*/  SHF.L.U32 R3, R31, 0x1f, RZ ;  /* 0x0000001f1f037819 */ /* 0x000fc800000006ff */
[----:B------:R-:W1:Y:S02]  /*59a0*/  SYNCS.PHASECHK.TRANS64.TRYWAIT P0, [UR7+0x230], R3 ;  /* 0x00023003ff0075a7 */ /* 0x000e640008001107 */
[----:B-1----:R-:W-:Y:S05]  /*59b0*/  @!P0 BRA `(.L_x_108) ;  /* 0x0000003c00a08947 */ /* 0x002fea0003800000 */
.L_x_230:
[----:B-1----:R-:W-:-:S07]  /*59c0*/  MOV R0, UR7 ;  /* 0x0000000700007c02 */ /* 0x002fce0008000f00 */
.L_x_109:
[----:B-1----:R-:W-:-:S04]  /*59d0*/  SHF.L.U32 R3, R31, 0x1f, RZ ;  /* 0x0000001f1f037819 */ /* 0x002fc800000006ff */
[----:B------:R1:W3:Y:S03]  /*59e0*/  SYNCS.PHASECHK.TRANS64.TRYWAIT P0, [R0+URZ+0x238], R3 ;  /* 0x00023803000075a7 */ /* 0x0002e600080011ff */
[----:B---3--:R-:W-:Y:S05]  /*59f0*/  @!P0 NANOSLEEP.SYNCS 0x989680 ;  /* 0x009896800000895d */ /* 0x008fea0003900000 */
[----:B------:R-:W3:Y:S02]  /*5a00*/  @!P0 SYNCS.PHASECHK.TRANS64 P0, [R0+URZ+0x238], R3 ;  /* 0x00023803000085a7 */ /* 0x000ee400080010ff */
[----:B--23--:R-:W-:Y:S05]  /*5a10*/  @P0 EXIT ;  /* 0x000000000000094d */ /* 0x00cfea0003800000 */
[----:B------:R-:W-:Y:S05]  /*5a20*/  BRA `(.L_x_109) ;  /* 0xfffffffc00e87947 */ /* 0x000fea000383ffff */
.L_x_98:
[----:B------:R-:W-:-:S06]  /*5a30*/  UISETP.GE.AND UP1, UPT, UR8, 0x4, UPT ;  /* 0x000000040800788c */ /* 0x000fcc000bf26270 */
[----:B------:R-:W-:-:S13]  /*5a40*/  PLOP3.LUT P0, PT, PT, PT, UP1, 0x80, 0x8 ;  /* 0x000000000008781c */ /* 0x000fda0003f0f018 */
[----:B------:R-:W-:Y:S05]  /*5a50*/  @!P0 EXIT ;  /* 0x000000000000894d */ /* 0x000fea0003800000 */
[----:B------:R-:W-:Y:S01]  /*5a60*/  BAR.SYNC.DEFER_BLOCKING 0x6, 0xa0 ;  /* 0x0182800000007b1d */ /* 0x000fe20000010000 */
[C---:B------:R-:W-:Y:S01]  /*5a70*/  IMAD.SHL.U32 R7, R108.reuse, 0x40, RZ ;  /* 0x000000406c077824 */ /* 0x040fe200078e00ff */
[C---:B------:R-:W-:Y:S01]  /*5a80*/  LOP3.LUT R110, R108.reuse, 0x60, RZ, 0xc0, !PT ;  /* 0x000000606c6e7812 */ /* 0x040fe200078ec0ff */
[C---:B------:R-:W-:Y:S01]  /*5a90*/  IMAD.SHL.U32 R100, R108.reuse, 0x20, RZ ;  /* 0x000000206c647824 */ /* 0x040fe200078e00ff */
[----:B------:R-:W-:Y:S01]  /*5aa0*/  CS2R R106, SRZ ;  /* 0x00000000006a7805 */ /* 0x000fe2000001ff00 */
[C---:B------:R-:W-:Y:S01]  /*5ab0*/  IMAD.SHL.U32 R0, R108.reuse, 0x2, RZ ;  /* 0x000000026c007824 */ /* 0x040fe200078e00ff */
[----:B------:R-:W-:Y:S02]  /*5ac0*/  UMOV UR49, 0x400 ;  /* 0x0000040000317882 */ /* 0x000fe40000000000 */
[----:B------:R-:W1:Y:S01]  /*5ad0*/  LDC R99, c[0x0][0x370] ;  /* 0x0000dc00ff637b82 */ /* 0x000e620000000800 */
[----:B------:R-:W-:Y:S01]  /*5ae0*/  ULEA UR49, UR37, UR49, 0x18 ;  /* 0x0000003125317291 */ /* 0x000fe2000f8ec0ff */
[----:B------:R-:W-:Y:S01]  /*5af0*/  LOP3.LUT R5, R7, 0x180, RZ, 0xc0, !PT ;  /* 0x0000018007057812 */ /* 0x000fe200078ec0ff */
[----:B------:R-:W-:Y:S01]  /*5b00*/  IMAD.U32 R46, R108, 0x10000, RZ ;  /* 0x000100006c2e7824 */ /* 0x000fe200078e00ff */
[----:B------:R-:W-:Y:S01]  /*5b10*/  LOP3.LUT R100, R100, 0xc00, RZ, 0xc0, !PT ;  /* 0x00000c0064647812 */ /* 0x000fe200078ec0ff */
[----:B------:R-:W-:Y:S01]  /*5b20*/  UIADD3 UR4, UPT, UPT, UR49, 0x2400, URZ ;  /* 0x0000240031047890 */ /* 0x000fe2000fffe0ff */
[----:B------:R-:W-:Y:S01]  /*5b30*/  LOP3.LUT R0, R5, 0x20, R0, 0xf8, !PT ;  /* 0x0000002005007812 */ /* 0x000fe200078ef800 */
[----:B------:R-:W-:Y:S01]  /*5b40*/  IMAD.SHL.U32 R5, R108, 0x8, RZ ;  /* 0x000000086c057824 */ /* 0x000fe200078e00ff */
[----:B------:R-:W2:Y:S01]  /*5b50*/  LDC R42, c[0x0][0xb0c] ;  /* 0x0002c300ff2a7b82 */ /* 0x000ea20000000800 */
[----:B------:R-:W-:Y:S01]  /*5b60*/  LOP3.LUT R100, R100, 0x40, R7, 0xf8, !PT ;  /* 0x0000004064647812 */ /* 0x000fe200078ef807 */
[----:B------:R-:W-:Y:S01]  /*5b70*/  IMAD.MOV.U32 R44, RZ, RZ, RZ ;  /* 0x000000ffff2c7224 */ /* 0x000fe200078e00ff */
[----:B------:R-:W-:Y:S01]  /*5b80*/  LOP3.LUT R46, R46, 0x600000, RZ, 0xc0, !PT ;  /* 0x006000002e2e7812 */ /* 0x000fe200078ec0ff */
[----:B------:R-:W-:Y:S01]  /*5b90*/  IMAD.MOV.U32 R112, RZ, RZ, RZ ;  /* 0x000000ffff707224 */ /* 0x000fe200078e00ff */
[----:B------:R-:W-:-:S02]  /*5ba0*/  LOP3.LUT R108, R108, 0x2, RZ, 0xc0, !PT ;  /* 0x000000026c6c7812 */ /* 0x000fc400078ec0ff */
[----:B------:R-:W-:Y:S02]  /*5bb0*/  CS2R R104, SRZ ;  /* 0x0000000000687805 */ /* 0x000fe4000001ff00 */
[----:B------:R-:W-:Y:S01]  /*5bc0*/  LOP3.LUT R5, R0, 0x30, R5, 0x78, !PT ;  /* 0x0000003000057812 */ /* 0x000fe200078e7805 */
[----:B------:R-:W4:Y:S01]  /*5bd0*/  LDC R97, c[0x0][0xb20] ;  /* 0x0002c800ff617b82 */ /* 0x000f220000000800 */
[----:B------:R-:W3:Y:S01]  /*5be0*/  LDS R3, [UR49+0x300] ;  /* 0x00030031ff037984 */ /* 0x000ee20008000800 */
[----:B------:R-:W-:Y:S01]  /*5bf0*/  LOP3.LUT R100, R100, 0x200, R7, 0xf8, !PT ;  /* 0x0000020064647812 */ /* 0x000fe200078ef807 */
[----:B------:R-:W-:Y:S01]  /*5c00*/  IMAD.MOV R102, RZ, RZ, -R108 ;  /* 0x000000ffff667224 */ /* 0x000fe200078e0a6c */
[----:B------:R-:W1:Y:S01]  /*5c10*/  LDCU.64 UR52, c[0x0][0x348] ;  /* 0x00006900ff3477ac */ /* 0x000e620008000a00 */
[----:B------:R-:W-:Y:S01]  /*5c20*/  IMAD.U32 R109, RZ, RZ, UR4 ;  /* 0x00000004ff6d7e24 */ /* 0x000fe2000f8e00ff */
[----:B------:R-:W-:Y:S02]  /*5c30*/  LOP3.LUT R100, R100, R5, RZ, 0xfc, !PT ;  /* 0x0000000564647212 */ /* 0x000fe400078efcff */
[----:B------:R-:W1:Y:S01]  /*5c40*/  LDC R41, c[0x0][0xb30] ;  /* 0x0002cc00ff297b82 */ /* 0x000e620000000800 */
[----:B------:R-:W1:Y:S01]  /*5c50*/  LDCU.64 UR38, c[0x0][0x888] ;  /* 0x00011100ff2677ac */ /* 0x000e620008000a00 */
[----:B------:R-:W1:Y:S06]  /*5c60*/  LDCU.64 UR44, c[0x0][0x890] ;  /* 0x00011200ff2c77ac */ /* 0x000e6c0008000a00 */
[----:B------:R-:W1:Y:S01]  /*5c70*/  LDC.64 R92, c[0x0][0xb10] ;  /* 0x0002c400ff5c7b82 */ /* 0x000e620000000a00 */
[----:B------:R-:W-:-:S07]  /*5c80*/  UIADD3 UR48, UPT, UPT, UR49, 0x400, URZ ;  /* 0x0000040031307890 */ /* 0x000fce000fffe0ff */
[----:B------:R-:W1:Y:S08]  /*5c90*/  LDC.64 R38, c[0x0][0xb18] ;  /* 0x0002c600ff267b82 */ /* 0x000e700000000a00 */
[----:B------:R-:W1:Y:S08]  /*5ca0*/  LDC.64 R36, c[0x0][0xb28] ;  /* 0x0002ca00ff247b82 */ /* 0x000e700000000a00 */
[----:B------:R-:W1:Y:S01]  /*5cb0*/  LDC.64 R90, c[0x0][0x8b0] ;  /* 0x00022c00ff5a7b82 */ /* 0x000e620000000a00 */
[----:B---3--:R-:W-:-:S07]  /*5cc0*/  IMAD.IADD R46, R3, 0x1, R46 ;  /* 0x00000001032e7824 */ /* 0x008fce00078e022e */
[----:B------:R-:W3:Y:S08]  /*5cd0*/  LDC.64 R88, c[0x0][0x8a8] ;  /* 0x00022a00ff587b82 */ /* 0x000ef00000000a00 */
[----:B--2-4-:R-:W1:Y:S02]  /*5ce0*/  LDC R98, c[0x0][0x374] ;  /* 0x0000dd00ff627b82 */ /* 0x014e640000000800 */
.L_x_135:
[----:B------:R-:W-:Y:S02]  /*5cf0*/  LEA R0, R112, UR49, 0x3 ;  /* 0x0000003170007c11 */ /* 0x000fe4000f8e18ff */
[----:B------:R-:W-:Y:S02]  /*5d00*/  SHF.L.U32 R3, R106, 0x1f, RZ ;  /* 0x0000001f6a037819 */ /* 0x000fe400000006ff */
[----:B------:R-:W-:Y:S02]  /*5d10*/  LEA R16, R112, UR49, 0x4 ;  /* 0x0000003170107c11 */ /* 0x000fe4000f8e20ff */
[----:B------:R-:W2:Y:S02]  /*5d20*/  SYNCS.PHASECHK.TRANS64.TRYWAIT P0, [R0+URZ+0x250], R3 ;  /* 0x00025003000075a7 */ /* 0x000ea400080011ff */
[----:B-12---:R-:W-:Y:S05]  /*5d30*/  @!P0 BRA `(.L_x_110) ;  /* 0x0000003800d88947 */ /* 0x006fea0003800000 */
.L_x_231:
[----:B------:R-:W4:Y:S01]  /*5d40*/  LDC.64 R12, c[0x0][0xb10] ;  /* 0x0002c400ff0c7b82 */ /* 0x000f220000000a00 */
[----:B------:R-:W3:Y:S01]  /*5d50*/  LDS.128 R16, [R16+0x2e0] ;  /* 0x0002e00010107984 */ /* 0x000ee20000000c00 */
[----:B-1----:R-:W-:Y:S01]  /*5d60*/  ISETP.NE.AND P1, PT, R41, 0x1, PT ;  /* 0x000000012900780c */ /* 0x002fe20003f25270 */
[----:B--2---:R-:W-:Y:S01]  /*5d70*/  VIADD R0, R0, 0x260 ;  /* 0x0000026000007836 */ /* 0x004fe20000000000 */
[----:B------:R-:W-:Y:S04]  /*5d80*/  ISETP.GE.AND P0, PT, R40, 0x1, PT ;  /* 0x000000012800780c */ /* 0x000fe80003f06270 */
[----:B------:R-:W1:Y:S01]  /*5d90*/  LDC.64 R10, c[0x0][0xb18] ;  /* 0x0002c600ff0a7b82 */ /* 0x000e620000000a00 */
[----:B------:R-:W-:Y:S01]  /*5da0*/  PRMT R0, RZ, 0x654, R0 ;  /* 0x00000654ff007816 */ /* 0x000fe20000000000 */
[----:B------:R-:W-:Y:S01]  /*5db0*/  @!PT LDS RZ, [RZ] ;  /* 0x00000000fffff984 */ /* 0x000fe20000000800 */
[----:B------:R-:W-:Y:S01]  /*5dc0*/  @!PT LDS RZ, [RZ] ;  /* 0x00000000fffff984 */ /* 0x000fe20000000800 */
[----:B------:R-:W-:Y:S01]  /*5dd0*/  @!PT LDS RZ, [RZ] ;  /* 0x00000000fffff984 */ /* 0x000fe20000000800 */
[----:B------:R-:W-:Y:S01]  /*5de0*/  @!PT LDS RZ, [RZ] ;  /* 0x00000000fffff984 */ /* 0x000fe20000000800 */
[----:B------:R2:W-:Y:S06]  /*5df0*/  MEMBAR.ALL.CTA ;  /* 0x0000000000007992 */ /* 0x0005ec0000008000 */
[----:B--2---:R-:W2:Y:S01]  /*5e00*/  FENCE.VIEW.ASYNC.S ;  /* 0x00000000000073c6 */ /* 0x004ea20000000000 */
[----:B------:R-:W1:Y:S08]  /*5e10*/  @!P1 LDC R14, c[0x0][0xb20] ;  /* 0x0002c800ff0e9b82 */ /* 0x000e700000000800 */
[----:B------:R-:W1:Y:S01]  /*5e20*/  @!P1 LDC R9, c[0x0][0xb0c] ;  /* 0x0002c300ff099b82 */ /* 0x000e620000000800 */
[----:B--2---:R2:W-:Y:S01]  /*5e30*/  SYNCS.ARRIVE.TRANS64.RED.A1T0 RZ, [R0+URZ], RZ ;  /* 0x000000ff00ff79a7 */ /* 0x0045e200081004ff */
[----:B---3--:R-:W-:Y:S04]  /*5e40*/  LOP3.LUT P4, RZ, R18, 0x1, RZ, 0xc0, !PT ;  /* 0x0000000112ff7812 */ /* 0x008fe8000788c0ff */
[----:B------:R-:W-:Y:S09]  /*5e50*/  P2R R111, PR, RZ, 0x10 ;  /* 0x00000010ff6f7803 */ /* 0x000ff20000000000 */
[----:B------:R-:W-:Y:S02]  /*5e60*/  @P4 MOV R45, R16 ;  /* 0x00000010002d4202 */ /* 0x000fe40000000f00 */
[----:B------:R-:W-:Y:S01]  /*5e70*/  @P4 LOP3.LUT R43, R17, 0xffff, RZ, 0xc0, !PT ;  /* 0x0000ffff112b4812 */ /* 0x000fe200078ec0ff */
[----:B--2-4-:R-:W-:Y:S06]  /*5e80*/  @!P0 BRA `(.L_x_111) ;  /* 0x0000000000a48947 */ /* 0x014fec0003800000 */
[----:B------:R-:W-:Y:S01]  /*5e90*/  IMAD.HI.U32 R24, R98, R39, RZ ;  /* 0x0000002762187227 */ /* 0x000fe200078e00ff */
[----:B------:R-:W-:Y:S02]  /*5ea0*/  ISETP.NE.AND P0, PT, R38, 0x1, PT ;  /* 0x000000012600780c */ /* 0x000fe40003f05270 */
[----:B------:R-:W-:Y:S01]  /*5eb0*/  ISETP.NE.AND P2, PT, R40, 0x1, PT ;  /* 0x000000012800780c */ /* 0x000fe20003f45270 */
[-C--:B------:R-:W-:Y:S01]  /*5ec0*/  IMAD.HI.U32 R22, R99, R92.reuse, RZ ;  /* 0x0000005c63167227 */ /* 0x080fe200078e00ff */
[----:B------:R-:W-:Y:S02]  /*5ed0*/  SHF.R.U32.HI R23, RZ, R97, R24 ;  /* 0x00000061ff177219 */ /* 0x000fe40000011618 */
[----:B------:R-:W-:Y:S01]  /*5ee0*/  ISETP.NE.AND P3, PT, R42, 0x1, PT ;  /* 0x000000012a00780c */ /* 0x000fe20003f65270 */
[----:B------:R-:W-:Y:S01]  /*5ef0*/  IMAD.HI.U32 R28, R43, R39, RZ ;  /* 0x000000272b1c7227 */ /* 0x000fe200078e00ff */
[----:B------:R-:W-:Y:S02]  /*5f00*/  SHF.R.U32.HI R22, RZ, R93, R22 ;  /* 0x0000005dff167219 */ /* 0x000fe40000011616 */
[----:B------:R-:W-:Y:S01]  /*5f10*/  SEL R3, R98, R23, !P0 ;  /* 0x0000001762037207 */ /* 0x000fe20004000000 */
[----:B------:R-:W-:Y:S01]  /*5f20*/  IMAD.HI.U32 R26, R45, R92, RZ ;  /* 0x0000005c2d1a7227 */ /* 0x000fe200078e00ff */
[----:B------:R-:W-:Y:S03]  /*5f30*/  SEL R7, R99, R22, !P3 ;  /* 0x0000001663077207 */ /* 0x000fe60005800000 */
[-C--:B------:R-:W-:Y:S01]  /*5f40*/  IMAD.HI.U32 R22, R3, R36.reuse, RZ ;  /* 0x0000002403167227 */ /* 0x080fe200078e00ff */
[----:B------:R-:W-:Y:S03]  /*5f50*/  SHF.R.U32.HI R26, RZ, R93, R26 ;  /* 0x0000005dff1a7219 */ /* 0x000fe6000001161a */
[----:B------:R-:W-:Y:S01]  /*5f60*/  IMAD.HI.U32 R24, R7, R36, RZ ;  /* 0x0000002407187227 */ /* 0x000fe200078e00ff */
[----:B------:R-:W-:Y:S02]  /*5f70*/  @P2 SHF.R.U32.HI R3, RZ, R37, R22 ;  /* 0x00000025ff032219 */ /* 0x000fe40000011616 */
[----:B------:R-:W-:Y:S02]  /*5f80*/  SHF.R.U32.HI R22, RZ, R97, R28 ;  /* 0x00000061ff167219 */ /* 0x000fe4000001161c */
[----:B------:R-:W-:Y:S01]  /*5f90*/  @P2 SHF.R.U32.HI R7, RZ, R37, R24 ;  /* 0x00000025ff072219 */ /* 0x000fe20000011618 */
[C---:B------:R-:W-:Y:S01]  /*5fa0*/  IMAD R2, R40.reuse, R3, RZ ;  /* 0x0000000328027224 */ /* 0x040fe200078e02ff */
[----:B------:R-:W-:Y:S02]  /*5fb0*/  SEL R5, R43, R22, !P0 ;  /* 0x000000162b057207 */ /* 0x000fe40004000000 */
[----:B------:R-:W-:Y:S01]  /*5fc0*/  SEL R3, R45, R26, !P3 ;  /* 0x0000001a2d037207 */ /* 0x000fe20005800000 */
[----:B------:R-:W-:Y:S01]  /*5fd0*/  IMAD R4, R40, R7, RZ ;  /* 0x0000000728047224 */ /* 0x000fe200078e02ff */
[C---:B------:R-:W-:Y:S01]  /*5fe0*/  ISETP.GE.AND P0, PT, R5.reuse, R2, PT ;  /* 0x000000020500720c */ /* 0x040fe20003f06270 */
[----:B------:R-:W-:Y:S03]  /*5ff0*/  IMAD.HI.U32 R6, R5, R36, RZ ;  /* 0x0000002405067227 */ /* 0x000fe600078e00ff */
[----:B------:R-:W-:Y:S01]  /*6000*/  ISETP.GE.OR P0, PT, R3, R4, P0 ;  /* 0x000000040300720c */ /* 0x000fe20000706670 */
[----:B------:R-:W-:Y:S01]  /*6010*/  IMAD.MOV R4, RZ, RZ, -R3 ;  /* 0x000000ffff047224 */ /* 0x000fe200078e0a03 */
[-C--:B------:R-:W-:Y:S03]  /*6020*/  SHF.R.U32.HI R6, RZ, R37.reuse, R6 ;  /* 0x00000025ff067219 */ /* 0x080fe60000011606 */
[----:B------:R-:W-:Y:S01]  /*6030*/  IMAD R45, R42, R4, R45 ;  /* 0x000000042a2d7224 */ /* 0x000fe200078e022d */
[----:B------:R-:W-:Y:S05]  /*6040*/  SEL R15, R5, R6, !P2 ;  /* 0x00000006050f7207 */ /* 0x000fea0005000000 */
[----:B------:R-:W-:Y:S02]  /*6050*/  IMAD.MOV R6, RZ, RZ, -R15 ;  /* 0x000000ffff067224 */ /* 0x000fe400078e0a0f */
[C---:B------:R-:W-:Y:S04]  /*6060*/  @!P0 IMAD.HI.U32 R2, R3.reuse, R36, RZ ;  /* 0x0000002403028227 */ /* 0x040fe800078e00ff */
[----:B------:R-:W-:Y:S01]  /*6070*/  IMAD R6, R40, R6, R5 ;  /* 0x0000000628067224 */ /* 0x000fe200078e0205 */
[----:B------:R-:W-:Y:S04]  /*6080*/  @!P0 SHF.R.U32.HI R2, RZ, R37, R2 ;  /* 0x00000025ff028219 */ /* 0x000fe80000011602 */
[----:B------:R-:W-:Y:S02]  /*6090*/  @!P0 SEL R0, R3, R2, !P2 ;  /* 0x0000000203008207 */ /* 0x000fe40005000000 */
[----:B------:R-:W-:Y:S02]  /*60a0*/  IADD3 R2, PT, PT, -R5, RZ, RZ ;  /* 0x000000ff05027210 */ /* 0x000fe40007ffe1ff */
[----:B------:R-:W-:Y:S01]  /*60b0*/  @!P0 IADD3 R8, PT, PT, R15, -R0, RZ ;  /* 0x800000000f088210 */ /* 0x000fe20007ffe0ff */
[----:B------:R-:W-:Y:S02]  /*60c0*/  @!P0 IMAD R0, R7, R6, R0 ;  /* 0x0000000607008224 */ /* 0x000fe400078e0200 */
[----:B------:R-:W-:Y:S02]  /*60d0*/  IMAD R43, R38, R2, R43 ;  /* 0x00000002262b7224 */ /* 0x000fe400078e022b */
[----:B------:R-:W-:Y:S02]  /*60e0*/  @!P0 IMAD R5, R8, R40, R3 ;  /* 0x0000002808058224 */ /* 0x000fe400078e0203 */
[----:B------:R-:W-:Y:S04]  /*60f0*/  @!P0 IMAD.MOV.U32 R3, RZ, RZ, R0 ;  /* 0x000000ffff038224 */ /* 0x000fe800078e0000 */
[----:B------:R-:W-:Y:S02]  /*6100*/  IMAD R45, R3, R42, R45 ;  /* 0x0000002a032d7224 */ /* 0x000fe400078e022d */
[----:B------:R-:W-:Y:S07]  /*6110*/  IMAD R43, R5, R38, R43 ;  /* 0x00000026052b7224 */ /* 0x000fee00078e022b */
.L_x_111:
[----:B-1----:R-:W-:Y:S01]  /*6120*/  @!P1 ISETP.NE.AND P0, PT, R10, 0x1, PT ;  /* 0x000000010a00980c */ /* 0x002fe20003f05270 */
[----:B------:R-:W-:Y:S01]  /*6130*/  @!P1 IMAD.HI.U32 R0, R45, R12, RZ ;  /* 0x0000000c2d009227 */ /* 0x000fe200078e00ff */
[----:B------:R-:W-:Y:S01]  /*6140*/  @!P1 ISETP.NE.AND P2, PT, R9, 0x1, PT ;  /* 0x000000010900980c */ /* 0x000fe20003f45270 */
[----:B------:R-:W-:Y:S01]  /*6150*/  ULOP3.LUT UP0, URZ, UR48, 0x1b0, URZ, 0xc0, !UPT ;  /* 0x000001b030ff7892 */ /* 0x000fe2000f80c0ff */
[----:B------:R-:W-:Y:S01]  /*6160*/  R2UR UR42, R21 ;  /* 0x00000000152a72ca */ /* 0x000fe200000e0000 */
[----:B------:R-:W-:Y:S01]  /*6170*/  @!P1 IMAD.HI.U32 R3, R43, R11, RZ ;  /* 0x0000000b2b039227 */ /* 0x000fe200078e00ff */
[----:B------:R-:W-:Y:S02]  /*6180*/  @!P1 SHF.R.U32.HI R0, RZ, R13, R0 ;  /* 0x0000000dff009219 */ /* 0x000fe40000011600 */
[----:B------:R-:W-:Y:S01]  /*6190*/  R2UR UR41, R20 ;  /* 0x00000000142972ca */ /* 0x000fe200000e0000 */
[----:B------:R-:W-:Y:S01]  /*61a0*/  VIADD R112, R112, 0x1 ;  /* 0x0000000170707836 */ /* 0x000fe20000000000 */
[----:B------:R-:W-:Y:S02]  /*61b0*/  @!P1 SHF.R.U32.HI R2, RZ, R14, R3 ;  /* 0x0000000eff029219 */ /* 0x000fe40000011603 */
[----:B------:R-:W-:Y:S02]  /*61c0*/  @!P1 SEL R3, R45, R0, !P2 ;  /* 0x000000002d039207 */ /* 0x000fe40005000000 */
[----:B------:R-:W-:Y:S02]  /*61d0*/  @!P1 SEL R2, R43, R2, !P0 ;  /* 0x000000022b029207 */ /* 0x000fe40004000000 */
[----:B------:R-:W-:Y:S01]  /*61e0*/  @P4 SHF.R.U32.HI R103, RZ, 0x10, R17 ;  /* 0x00000010ff674819 */ /* 0x000fe20000011611 */
[----:B------:R-:W-:Y:S02]  /*61f0*/  USHF.L.U32 UR42, UR42, 0x6, URZ ;  /* 0x000000062a2a7899 */ /* 0x000fe400080006ff */
[----:B------:R-:W-:Y:S02]  /*6200*/  @!P1 IMAD.IADD R0, R2, 0x1, -R3 ;  /* 0x0000000102009824 */ /* 0x000fe400078e0a03 */
[----:B------:R-:W-:Y:S01]  /*6210*/  @!P1 IMAD.IADD R2, R3, 0x1, -R2 ;  /* 0x0000000103029824 */ /* 0x000fe200078e0a02 */
[----:B------:R-:W-:Y:S01]  /*6220*/  USHF.L.U32 UR41, UR41, 0x7, URZ ;  /* 0x0000000729297899 */ /* 0x000fe200080006ff */
[----:B------:R-:W-:Y:S02]  /*6230*/  @!P1 IMAD R45, R0, R9, R45 ;  /* 0x00000009002d9224 */ /* 0x000fe400078e022d */
[----:B------:R-:W-:Y:S01]  /*6240*/  @!P1 IMAD R43, R2, R10, R43 ;  /* 0x0000000a022b9224 */ /* 0x000fe200078e022b */
[----:B------:R-:W-:Y:S08]  /*6250*/  BRA.U !UP0, `(.L_x_112) ;  /* 0x0000000108407547 */ /* 0x000ff0000b800000 */
[----:B------:R-:W1:Y:S01]  /*6260*/  LDCU.64 UR8, c[0x4][0x80] ;  /* 0x01001000ff0877ac */ /* 0x000e620008000a00 */
[----:B------:R-:W-:Y:S01]  /*6270*/  MOV R3, 0x0 ;  /* 0x0000000000037802 */ /* 0x000fe20000000f00 */
[----:B------:R-:W-:Y:S02]  /*6280*/  HFMA2 R12, -RZ, RZ, 0, 5.9604644775390625e-08 ;  /* 0x00000001ff0c7431 */ /* 0x000fe400000001ff */
[----:B------:R-:W-:Y:S02]  /*6290*/  IMAD.MOV.U32 R8, RZ, RZ, 0x70 ;  /* 0x00000070ff087424 */ /* 0x000fe400078e00ff */
[----:B------:R-:W-:Y:S01]  /*62a0*/  IMAD.MOV.U32 R13, RZ, RZ, RZ ;  /* 0x000000ffff0d7224 */ /* 0x000fe200078e00ff */
[----:B------:R-:W2:Y:S01]  /*62b0*/  LDCU.64 UR6, c[0x4][0x88] ;  /* 0x01001100ff0677ac */ /* 0x000ea20008000a00 */
[----:B------:R-:W3:Y:S01]  /*62c0*/  LDC.64 R2, c[0x4][R3] ;  /* 0x0100000003027b82 */ /* 0x000ee20000000a00 */
[----:B------:R-:W4:Y:S01]  /*62d0*/  LDCU.64 UR4, c[0x4][0x8] ;  /* 0x01000100ff0477ac */ /* 0x000f220008000a00 */
[----:B-1----:R-:W-:Y:S01]  /*62e0*/  MOV R5, UR9 ;  /* 0x0000000900057c02 */ /* 0x002fe20008000f00 */
[----:B------:R-:W-:Y:S01]  /*62f0*/  IMAD.U32 R4, RZ, RZ, UR8 ;  /* 0x00000008ff047e24 */ /* 0x000fe2000f8e00ff */
[----:B--2---:R-:W-:Y:S01]  /*6300*/  MOV R7, UR7 ;  /* 0x0000000700077c02 */ /* 0x004fe20008000f00 */
[----:B------:R-:W-:Y:S01]  /*6310*/  IMAD.U32 R6, RZ, RZ, UR6 ;  /* 0x00000006ff067e24 */ /* 0x000fe2000f8e00ff */
[----:B----4-:R-:W-:Y:S01]  /*6320*/  MOV R11, UR5 ;  /* 0x00000005000b7c02 */ /* 0x010fe20008000f00 */
[----:B------:R-:W-:Y:S02]  /*6330*/  IMAD.U32 R10, RZ, RZ, UR4 ;  /* 0x00000004ff0a7e24 */ /* 0x000fe4000f8e00ff */
[----:B------:R-:W-:Y:S07]  /*6340*/  LEPC R20, `(.L_x_112) ;  /* 0x000000001014794e */ /* 0x000fee0000000000 */
[----:B---3-5:R-:W-:Y:S05]  /*6350*/  CALL.ABS.NOINC R2 ;  /* 0x0000000002007343 */ /* 0x028fea0003c00000 */
.L_x_112:
[----:B------:R-:W-:Y:S01]  /*6360*/  LOP3.LUT P0, RZ, R109, 0x1b0, RZ, 0xc0, !PT ;  /* 0x000001b06dff7812 */ /* 0x000fe2000780c0ff */
[----:B------:R-:W-:Y:S11]  /*6370*/  BSSY.RECONVERGENT B6, `(.L_x_113) ;  /* 0x0000013000067945 */ /* 0x000ff60003800200 */
[----:B------:R-:W-:Y:S01]  /*6380*/  @!UPT UIADD3 URZ, UPT, UPT, URZ, URZ, URZ ;  /* 0x000000fffffff290 */ /* 0x000fe2000fffe0ff */
[----:B------:R-:W-:Y:S05]  /*6390*/  @!P0 BRA `(.L_x_114) ;  /* 0x0000000000408947 */ /* 0x000fea0003800000 */
        /* <DEDUP_REMOVED lines=16> */
.L_x_114:
[----:B------:R-:W-:Y:S05]  /*64a0*/  BSYNC.RECONVERGENT B6 ;  /* 0x0000000000067941 */ /* 0x000fea0003800200 */
.L_x_113:
[----:B------:R-:W-:Y:S01]  /*64b0*/  ISETP.NE.U32.AND P4, PT, R90, RZ, PT ;  /* 0x000000ff5a00720c */ /* 0x000fe20003f85070 */
[----:B------:R-:W-:Y:S01]  /*64c0*/  UISETP.NE.AND UP2, UPT, UR50, URZ, UPT ;  /* 0x000000ff3200728c */ /* 0x000fe2000bf45270 */
[----:B------:R-:W-:Y:S01]  /*64d0*/  ISETP.NE.U32.AND P2, PT, RZ, UR38, PT ;  /* 0x00000026ff007c0c */ /* 0x000fe2000bf45070 */
[----:B------:R-:W-:Y:S01]  /*64e0*/  UISETP.NE.U32.AND UP1, UPT, UR44, URZ, UPT ;  /* 0x000000ff2c00728c */ /* 0x000fe2000bf25070 */
[----:B------:R-:W-:Y:S01]  /*64f0*/  ISETP.NE.AND.EX P4, PT, R91, RZ, PT, P4 ;  /* 0x000000ff5b00720c */ /* 0x000fe20003f85340 */
[----:B------:R-:W-:Y:S01]  /*6500*/  UPLOP3.LUT UP0, UPT, UPT, UPT, UPT, 0x40, 0x4 ;  /* 0x000000000004789c */ /* 0x000fe20003f0e870 */
[----:B------:R-:W-:Y:S01]  /*6510*/  ISETP.NE.AND.EX P2, PT, RZ, UR39, PT, P2 ;  /* 0x00000027ff007c0c */ /* 0x000fe2000bf45320 */
[----:B------:R-:W-:Y:S01]  /*6520*/  UISETP.NE.AND.EX UP1, UPT, UR45, URZ, UPT, UP1 ;  /* 0x000000ff2d00728c */ /* 0x000fe2000bf25310 */
[----:B------:R-:W-:Y:S04]  /*6530*/  PLOP3.LUT P1, PT, PT, PT, UP2, 0x80, 0x8 ;  /* 0x000000000008781c */ /* 0x000fe80003f2f028 */
[----:B------:R-:W-:Y:S06]  /*6540*/  @UP2 UPLOP3.LUT UP0, UPT, UPT, UPT, UP1, 0x80, 0x8 ;  /* 0x000000000008289c */ /* 0x000fec0003f0f010 */
[----:B------:R-:W-:Y:S01]  /*6550*/  PLOP3.LUT P0, PT, PT, PT, UP0, 0x80, 0x8 ;  /* 0x000000000008781c */ /* 0x000fe20003f0f008 */
[----:B------:R-:W-:Y:S01]  /*6560*/  @!UPT UIADD3 URZ, UPT, UPT, URZ, URZ, URZ ;  /* 0x000000fffffff290 */ /* 0x000fe2000fffe0ff */
[----:B------:R-:W-:Y:S11]  /*6570*/  BRA.U !UP1, `(.L_x_115) ;  /* 0x0000000109387547 */ /* 0x000ff6000b800000 */
[----:B------:R-:W-:Y:S01]  /*6580*/  UISETP.NE.U32.AND UP0, UPT, UR38, URZ, UPT ;  /* 0x000000ff2600728c */ /* 0x000fe2000bf05070 */
[----:B------:R-:W-:Y:S02]  /*6590*/  HFMA2 R0, -RZ, RZ, 0, 5.9604644775390625e-08 ;  /* 0x00000001ff007431 */ /* 0x000fe400000001ff */
[----:B------:R-:W-:Y:S01]  /*65a0*/  IMAD.MOV.U32 R95, RZ, RZ, 0x1 ;  /* 0x00000001ff5f7424 */ /* 0x000fe200078e00ff */
[----:B------:R-:W-:Y:S06]  /*65b0*/  UISETP.NE.AND.EX UP0, UPT, UR39, URZ, UPT, UP0 ;  /* 0x000000ff2700728c */ /* 0x000fec000bf05300 */
[----:B------:R-:W-:Y:S05]  /*65c0*/  PLOP3.LUT P3, PT, PT, PT, UP0, 0x80, 0x8 ;  /* 0x000000000008781c */ /* 0x000fea0003f6f008 */
[----:B------:R-:W1:Y:S01]  /*65d0*/  @UP0 LDCU.64 UR6, c[0x0][0x888] ;  /* 0x00011100ff0607ac */ /* 0x000e620008000a00 */
[----:B------:R-:W-:Y:S07]  /*65e0*/  @UP0 UIMAD UR4, UR36, UR44, URZ ;  /* 0x0000002c240402a4 */ /* 0x000fee000f8e02ff */
[----:B------:R-:W-:Y:S01]  /*65f0*/  @!P3 PRMT R95, R0, 0x7610, R95 ;  /* 0x00007610005fb816 */ /* 0x000fe2000000005f */
[----:B-1----:R-:W-:Y:S03]  /*6600*/  @UP0 UIMAD.WIDE UR6, UR4, 0x4, UR6 ;  /* 0x00000004040608a5 */ /* 0x002fe6000f8e0206 */
[----:B------:R-:W1:Y:S03]  /*6610*/  @!UP0 LDCU UR4, c[0x0][0x880] ;  /* 0x00011000ff0487ac */ /* 0x000e660008000800 */
[----:B------:R-:W-:Y:S01]  /*6620*/  IMAD.U32 R2, RZ, RZ, UR6 ;  /* 0x00000006ff027e24 */ /* 0x000fe2000f8e00ff */
[----:B------:R-:W-:Y:S05]  /*6630*/  MOV R3, UR7 ;  /* 0x0000000700037c02 */ /* 0x000fea0008000f00 */
[----:B-----5:R2:W5:Y:S02]  /*6640*/  @P3 LDG.E R49, desc[UR46][R2.64] ;  /* 0x0000002e02313981 */ /* 0x020564000c1e1900 */
[----:B-12---:R-:W-:Y:S02]  /*6650*/  @!P3 IMAD.U32 R49, RZ, RZ, UR4 ;  /* 0x00000004ff31be24 */ /* 0x006fe4000f8e00ff */
.L_x_115:
[----:B------:R-:W-:Y:S05]  /*6660*/  @!P4 BRA `(.L_x_116) ;  /* 0x000000000020c947 */ /* 0x000fea0003800000 */
[----:B------:R-:W-:Y:S04]  /*6670*/  ISETP.NE.U32.AND P3, PT, R88, RZ, PT ;  /* 0x000000ff5800720c */ /* 0x000fe80003f65070 */
[----:B------:R-:W-:Y:S11]  /*6680*/  ISETP.NE.AND.EX P3, PT, R89, RZ, PT, P3 ;  /* 0x000000ff5900720c */ /* 0x000ff60003f65330 */
[----:B------:R-:W-:Y:S02]  /*6690*/  @!UPT UIADD3 URZ, UPT, UPT, URZ, URZ, URZ ;  /* 0x000000fffffff290 */ /* 0x000fe4000fffe0ff */
[----:B------:R-:W1:Y:S01]  /*66a0*/  @P3 LDC.64 R2, c[0x0][0x8a8] ;  /* 0x00022a00ff023b82 */ /* 0x000e620000000a00 */
[----:B------:R-:W-:Y:S04]  /*66b0*/  @P3 IMAD R0, R90, UR36, RZ ;  /* 0x000000245a003c24 */ /* 0x000fe8000f8e02ff */
[----:B-1----:R-:W-:Y:S05]  /*66c0*/  @P3 IMAD.WIDE R2, R0, 0x4, R2 ;  /* 0x0000000400023825 */ /* 0x002fea00078e0202 */
[----:B-----5:R1:W5:Y:S02]  /*66d0*/  @P3 LDG.E R47, desc[UR46][R2.64] ;  /* 0x0000002e022f3981 */ /* 0x020364000c1e1900 */
[----:B-1----:R-:W2:Y:S02]  /*66e0*/  @!P3 LDC R47, c[0x0][0x8a0] ;  /* 0x00022800ff2fbb82 */ /* 0x002ea40000000800 */
.L_x_116:
[----:B-----5:R-:W-:Y:S01]  /*66f0*/  FSETP.NEU.AND P4, PT, R49, RZ, PT ;  /* 0x000000ff3100720b */ /* 0x020fe20003f8d000 */
[----:B------:R-:W-:Y:S01]  /*6700*/  BSSY B1, `(.L_x_117) ;  /* 0x0000042000017945 */ /* 0x000fe20003800000 */
[----:B------:R-:W-:Y:S01]  /*6710*/  SEL R7, RZ, 0xffffffff, P2 ;  /* 0xffffffffff077807 */ /* 0x000fe20001000000 */
[----:B------:R-:W-:Y:S01]  /*6720*/  IMAD.MOV.U32 R115, RZ, RZ, 0x1 ;  /* 0x00000001ff737424 */ /* 0x000fe200078e00ff */
[----:B------:R-:W-:Y:S02]  /*6730*/  LOP3.LUT P3, RZ, R95, 0xff, RZ, 0xc0, !PT ;  /* 0x000000ff5fff7812 */ /* 0x000fe4000786c0ff */
[----:B------:R-:W-:Y:S02]  /*6740*/  CS2R R86, SRZ ;  /* 0x0000000000567805 */ /* 0x000fe4000001ff00 */
[----:B------:R-:W-:Y:S02]  /*6750*/  @P1 SEL R4, RZ, 0xffffffff, P4 ;  /* 0xffffffffff041807 */ /* 0x000fe40002000000 */
[----:B------:R-:W-:Y:S02]  /*6760*/  CS2R R84, SRZ ;  /* 0x0000000000547805 */ /* 0x000fe4000001ff00 */
[----:B------:R-:W-:Y:S02]  /*6770*/  LEA R0, R105, UR49, 0x3 ;  /* 0x0000003169007c11 */ /* 0x000fe4000f8e18ff */
[----:B------:R-:W-:Y:S02]  /*6780*/  CS2R R82, SRZ ;  /* 0x0000000000527805 */ /* 0x000fe4000001ff00 */
[----:B------:R-:W-:Y:S02]  /*6790*/  @P0 SEL R4, R7, R4, !P3 ;  /* 0x0000000407040207 */ /* 0x000fe40005800000 */
[----:B------:R-:W-:Y:S02]  /*67a0*/  CS2R R80, SRZ ;  /* 0x0000000000507805 */ /* 0x000fe4000001ff00 */
[----:B------:R-:W-:Y:S02]  /*67b0*/  LEA R113, R44, UR49, 0x3 ;  /* 0x000000312c717c11 */ /* 0x000fe4000f8e18ff */
[----:B------:R-:W-:Y:S02]  /*67c0*/  @P1 LOP3.LUT R4, R4, 0x1, RZ, 0xc0, !PT ;  /* 0x0000000104041812 */ /* 0x000fe400078ec0ff */
[----:B------:R-:W-:Y:S02]  /*67d0*/  SHF.L.U32 R2, R107, 0x1f, RZ ;  /* 0x0000001f6b027819 */ /* 0x000fe400000006ff */
[----:B------:R-:W-:Y:S02]  /*67e0*/  ISETP.NE.U32.OR P6, PT, R4, 0x1, !P1 ;  /* 0x000000010400780c */ /* 0x000fe40004fc5470 */
[----:B------:R-:W-:Y:S02]  /*67f0*/  PLOP3.LUT P2, PT, PT, PT, UP1, 0x80, 0x8 ;  /* 0x000000000008781c */ /* 0x000fe40003f4f018 */
[----:B------:R-:W-:Y:S02]  /*6800*/  LEA.HI R5, R44, R44, RZ, 0x1 ;  /* 0x0000002c2c057211 */ /* 0x000fe400078f08ff */
[----:B------:R-:W-:Y:S02]  /*6810*/  SEL R4, RZ, 0xffffffff, P4 ;  /* 0xffffffffff047807 */ /* 0x000fe40002000000 */
[----:B------:R-:W-:Y:S01]  /*6820*/  P2R R114, PR, RZ, 0x40 ;  /* 0x00000040ff727803 */ /* 0x000fe20000000000 */
[C---:B------:R-:W-:Y:S01]  /*6830*/  IMAD.SHL.U32 R3, R5.reuse, 0x40, RZ ;  /* 0x0000004005037824 */ /* 0x040fe200078e00ff */
[----:B------:R-:W-:Y:S03]  /*6840*/  LOP3.LUT R5, R5, 0xffe, RZ, 0xc0, !PT ;  /* 0x00000ffe05057812 */ /* 0x000fe600078ec0ff */
[----:B------:R-:W-:Y:S02]  /*6850*/  @P6 SHF.L.U32 R9, R104, 0x1f, RZ ;  /* 0x0000001f68096819 */ /* 0x000fe400000006ff */
[----:B------:R-:W-:Y:S01]  /*6860*/  @P2 SEL R4, R7, R4, !P3 ;  /* 0x0000000407042207 */ /* 0x000fe20005800000 */
[----:B------:R-:W-:Y:S01]  /*6870*/  IMAD.IADD R48, R44, 0x1, -R5 ;  /* 0x000000012c307824 */ /* 0x000fe200078e0a05 */
[----:B------:R-:W1:Y:S01]  /*6880*/  @P6 SYNCS.PHASECHK.TRANS64.TRYWAIT P1, [R0+URZ+0x220], R9 ;  /* 0x00022009000065a7 */ /* 0x000e6200080211ff */
[----:B------:R-:W-:Y:S02]  /*6890*/  LOP3.LUT R3, R3, 0xffffff80, RZ, 0xc0, !PT ;  /* 0xffffff8003037812 */ /* 0x000fe400078ec0ff */
[----:B------:R-:W-:Y:S03]  /*68a0*/  LOP3.LUT R4, R4, 0x1, RZ, 0xc0, !PT ;  /* 0x0000000104047812 */ /* 0x000fe600078ec0ff */
[----:B------:R-:W-:Y:S01]  /*68b0*/  IMAD.IADD R3, R46, 0x1, R3 ;  /* 0x000000012e037824 */ /* 0x000fe200078e0203 */
[----:B------:R-:W-:Y:S03]  /*68c0*/  ISETP.NE.U32.AND P5, PT, R4, 0x1, PT ;  /* 0x000000010400780c */ /* 0x000fe60003fa5070 */
[----:B------:R-:W-:Y:S01]  /*68d0*/  IMAD R48, R48, 0x100000, R3 ;  /* 0x0010000030307824 */ /* 0x000fe200078e0203 */
[----:B------:R-:W-:Y:S01]  /*68e0*/  P2R R124, PR, RZ, 0x20 ;  /* 0x00000020ff7c7803 */ /* 0x000fe20000000000 */
[----:B------:R3:W4:Y:S01]  /*68f0*/  SYNCS.PHASECHK.TRANS64.TRYWAIT P0, [R113+URZ+0x270], R2 ;  /* 0x00027002710075a7 */ /* 0x00072200080011ff */
[----:B-1----:R-:W-:Y:S01]  /*6900*/  @P6 SEL R115, RZ, 0x1, !P1 ;  /* 0x00000001ff736807 */ /* 0x002fe20004800000 */
[----:B---3--:R-:W-:Y:S06]  /*6910*/  @!P6 BRA `(.L_x_118) ;  /* 0x000000000080e947 */ /* 0x008fec0003800000 */
[----:B------:R-:W-:Y:S01]  /*6920*/  @P5 IMAD R5, R105, 0x1000, R100 ;  /* 0x0000100069055824 */ /* 0x000fe200078e0264 */
[----:B------:R-:W-:Y:S01]  /*6930*/  ISETP.NE.AND P1, PT, R115, RZ, PT ;  /* 0x000000ff7300720c */ /* 0x000fe20003f25270 */
[----:B------:R-:W-:Y:S01]  /*6940*/  BSSY B0, `(.L_x_119) ;  /* 0x000000b000007945 */ /* 0x000fe20003800000 */
[----:B------:R-:W-:Y:S01]  /*6950*/  CS2R R82, SRZ ;  /* 0x0000000000527805 */ /* 0x000fe2000001ff00 */
[----:B------:R-:W-:Y:S01]  /*6960*/  @P5 VIADD R4, R5, UR49 ;  /* 0x0000003105045c36 */ /* 0x000fe20008000000 */
[----:B------:R-:W-:Y:S02]  /*6970*/  CS2R R80, SRZ ;  /* 0x0000000000507805 */ /* 0x000fe4000001ff00 */
[----:B------:R-:W-:Y:S02]  /*6980*/  CS2R R86, SRZ ;  /* 0x0000000000567805 */ /* 0x000fe4000001ff00 */
[----:B------:R-:W-:Y:S01]  /*6990*/  CS2R R84, SRZ ;  /* 0x0000000000547805 */ /* 0x000fe2000001ff00 */
[----:B------:R-:W-:Y:S04]  /*69a0*/  @P5 IMAD R4, R108, -0x10, R4 ;  /* 0xfffffff06c045824 */ /* 0x000fe800078e0204 */
[----:B------:R-:W-:Y:S05]  /*69b0*/  @P1 BRA `(.L_x_120) ;  /* 0x00000000000c1947 */ /* 0x000fea0003800000 */
[----:B------:R-:W-:Y:S04]  /*69c0*/  SHF.L.U32 R3, R104, 0x1f, RZ ;  /* 0x0000001f68037819 */ /* 0x000fe800000006ff */
[----:B------:R-:W1:Y:S02]  /*69d0*/  SYNCS.PHASECHK.TRANS64.TRYWAIT P1, [R0+URZ+0x220], R3 ;  /* 0x00022003000075a7 */ /* 0x000e6400080211ff */
[----:B-1----:R-:W-:Y:S05]  /*69e0*/  @!P1 BRA `(.L_x_121) ;  /* 0x0000002c00c09947 */ /* 0x002fea0003800000 */
.L_x_120:
[----:B------:R-:W-:Y:S05]  /*69f0*/  BSYNC B0 ;  /* 0x0000000000007941 */ /* 0x000fea0003800000 */
.L_x_119:
[----:B------:R-:W-:Y:S01]  /*6a00*/  ISETP.NE.AND P1, PT, R124, RZ, PT ;  /* 0x000000ff7c00720c */ /* 0x000fe20003f25270 */
[----:B-1----:R-:W-:Y:S02]  /*6a10*/  VIADD R3, R0, 0x230 ;  /* 0x0000023000037836 */ /* 0x002fe40000000000 */
[----:B------:R-:W-:Y:S02]  /*6a20*/  IMAD.U32 R0, RZ, RZ, UR37 ;  /* 0x00000025ff007e24 */ /* 0x000fe4000f8e00ff */
[----:B------:R-:W-:Y:S03]  /*6a30*/  VIADD R105, R105, 0x1 ;  /* 0x0000000169697836 */ /* 0x000fe60000000000 */
[----:B------:R-:W-:Y:S05]  /*6a40*/  PRMT R0, R0, 0x654, R3 ;  /* 0x0000065400007816 */ /* 0x000fea0000000003 */
[----:B------:R1:W3:Y:S04]  /*6a50*/  @P1 LDS.128 R80, [R5+UR49+0x400] ;  /* 0x0004003105501984 */ /* 0x0002e80008000c00 */
[----:B------:R1:W1:Y:S01]  /*6a60*/  @P1 LDS.128 R84, [R4+0x410] ;  /* 0x0004100004541984 */ /* 0x0002620000000c00 */
[C---:B------:R-:W-:Y:S01]  /*6a70*/  ISETP.NE.AND P1, PT, R105.reuse, 0x2, PT ;  /* 0x000000026900780c */ /* 0x040fe20003f25270 */
[----:B------:R-:W-:Y:S01]  /*6a80*/  @!PT LDS RZ, [RZ] ;  /* 0x00000000fffff984 */ /* 0x000fe20000000800 */
[----:B------:R-:W-:Y:S01]  /*6a90*/  @!PT LDS RZ, [RZ] ;  /* 0x00000000fffff984 */ /* 0x000fe20000000800 */
[----:B------:R-:W-:Y:S01]  /*6aa0*/  @!PT LDS RZ, [RZ] ;  /* 0x00000000fffff984 */ /* 0x000fe20000000800 */
[----:B------:R-:W-:Y:S01]  /*6ab0*/  @!PT LDS RZ, [RZ] ;  /* 0x00000000fffff984 */ /* 0x000fe20000000800 */
[----:B------:R5:W-:Y:S06]  /*6ac0*/  MEMBAR.ALL.CTA ;  /* 0x0000000000007992 */ /* 0x000bec0000008000 */
[----:B-----5:R-:W5:Y:S01]  /*6ad0*/  FENCE.VIEW.ASYNC.S ;  /* 0x00000000000073c6 */ /* 0x020f620000000000 */
[----:B------:R-:W-:Y:S02]  /*6ae0*/  SEL R3, RZ, 0x1, P1 ;  /* 0x00000001ff037807 */ /* 0x000fe40000800000 */
[----:B------:R-:W-:Y:S02]  /*6af0*/  SEL R105, R105, RZ, P1 ;  /* 0x000000ff69697207 */ /* 0x000fe40000800000 */
[----:B------:R-:W-:Y:S01]  /*6b00*/  LOP3.LUT R104, R104, R3, RZ, 0x3c, !PT ;  /* 0x0000000368687212 */ /* 0x000fe200078e3cff */
[----:B-----5:R1:W-:Y:S06]  /*6b10*/  SYNCS.ARRIVE.TRANS64.RED.A1T0 RZ, [R0+URZ], RZ ;  /* 0x000000ff00ff79a7 */ /* 0x0203ec00081004ff */
.L_x_118:
[----:B------:R-:W-:Y:S05]  /*6b20*/  BSYNC B1 ;  /* 0x0000000000017941 */ /* 0x000fea0003800000 */
.L_x_117:
[----:B-1----:R-:W-:Y:S04]  /*6b30*/  SHF.R.U32.HI R0, RZ, 0x15, R48 ;  /* 0x00000015ff007819 */ /* 0x002fe80000011630 */
[----:B------:R-:W-:Y:S01]  /*6b40*/  LOP3.LUT P1, RZ, R0, 0x3, R101, 0x48, !PT ;  /* 0x0000000300ff7812 */ /* 0x000fe20007824865 */
[----:B------:R-:W-:Y:S01]  /*6b50*/  @!UPT UIADD3 URZ, UPT, UPT, URZ, URZ, URZ ;  /* 0x000000fffffff290 */ /* 0x000fe2000fffe0ff */
[----:B----4-:R-:W-:Y:S11]  /*6b60*/  @P0 BRA `(.L_x_122) ;  /* 0x0000000000080947 */ /* 0x010ff60003800000 */
[----:B------:R-:W1:Y:S02]  /*6b70*/  SYNCS.PHASECHK.TRANS64.TRYWAIT P0, [R113+URZ+0x270], R2 ;  /* 0x00027002710075a7 */ /* 0x000e6400080011ff */
[----:B-1----:R-:W-:Y:S05]  /*6b80*/  @!P0 BRA `(.L_x_123) ;  /* 0x0000002c006c8947 */ /* 0x002fea0003800000 */
.L_x_122:
[----:B------:R-:W-:Y:S05]  /*6b90*/  @!P1 BRA `(.L_x_124) ;  /* 0x0000000000409947 */ /* 0x000fea0003800000 */
[----:B------:R-:W4:Y:S01]  /*6ba0*/  LDCU.64 UR8, c[0x4][0x70] ;  /* 0x01000e00ff0877ac */ /* 0x000f220008000a00 */
[----:B------:R-:W-:Y:S01]  /*6bb0*/  MOV R3, 0x0 ;  /* 0x0000000000037802 */ /* 0x000fe20000000f00 */
[----:B------:R-:W-:Y:S02]  /*6bc0*/  HFMA2 R12, -RZ, RZ, 0, 5.9604644775390625e-08 ;  /* 0x00000001ff0c7431 */ /* 0x000fe400000001ff */
[----:B------:R-:W-:Y:S02]  /*6bd0*/  IMAD.MOV.U32 R8, RZ, RZ, 0x192 ;  /* 0x00000192ff087424 */ /* 0x000fe400078e00ff */
[----:B------:R-:W-:Y:S01]  /*6be0*/  IMAD.MOV.U32 R13, RZ, RZ, RZ ;  /* 0x000000ffff0d7224 */ /* 0x000fe200078e00ff */
[----:B------:R-:W5:Y:S01]  /*6bf0*/  LDCU.64 UR6, c[0x4][0x78] ;  /* 0x01000f00ff0677ac */ /* 0x000f620008000a00 */
[----:B-1----:R-:W1:Y:S01]  /*6c00*/  LDC.64 R2, c[0x4][R3] ;  /* 0x0100000003027b82 */ /* 0x002e620000000a00 */
[----:B------:R-:W2:Y:S01]  /*6c10*/  LDCU.64 UR4, c[0x4][0x10] ;  /* 0x01000200ff0477ac */ /* 0x000ea20008000a00 */
[----:B----4-:R-:W-:Y:S01]  /*6c20*/  MOV R5, UR9 ;  /* 0x0000000900057c02 */ /* 0x010fe20008000f00 */
[----:B------:R-:W-:Y:S01]  /*6c30*/  IMAD.U32 R4, RZ, RZ, UR8 ;  /* 0x00000008ff047e24 */ /* 0x000fe2000f8e00ff */
[----:B-----5:R-:W-:Y:S01]  /*6c40*/  MOV R7, UR7 ;  /* 0x0000000700077c02 */ /* 0x020fe20008000f00 */
[----:B------:R-:W-:Y:S01]  /*6c50*/  IMAD.U32 R6, RZ, RZ, UR6 ;  /* 0x00000006ff067e24 */ /* 0x000fe2000f8e00ff */
[----:B--2---:R-:W-:Y:S01]  /*6c60*/  MOV R11, UR5 ;  /* 0x00000005000b7c02 */ /* 0x004fe20008000f00 */
[----:B------:R-:W-:Y:S02]  /*6c70*/  IMAD.U32 R10, RZ, RZ, UR4 ;  /* 0x00000004ff0a7e24 */ /* 0x000fe4000f8e00ff */
[----:B------:R-:W-:Y:S07]  /*6c80*/  LEPC R20, `(.L_x_124) ;  /* 0x000000001014794e */ /* 0x000fee0000000000 */
[----:B-1-3--:R-:W-:Y:S05]  /*6c90*/  CALL.ABS.NOINC R2 ;  /* 0x0000000002007343 */ /* 0x00afea0003c00000 */
.L_x_124:
[-C--:B---3--:R-:W-:Y:S01]  /*6ca0*/  F2FP.F16.E4M3.UNPACK_B R51, R80.reuse ;  /* 0x00000050ff33723e */ /* 0x088fe200020006ff */
[----:B------:R-:W-:Y:S05]  /*6cb0*/  WARPSYNC.ALL ;  /* 0x0000000000007948 */ /* 0x000fea0003800000 */
[----:B------:R-:W-:Y:S01]  /*6cc0*/  R2UR UR4, R48 ;  /* 0x00000000300472ca */ /* 0x000fe200000e0000 */
[--C-:B------:R-:W-:Y:S01]  /*6cd0*/  HADD2.F32 R50, -RZ, R51.reuse.H0_H0 ;  /* 0x20000033ff327230 */ /* 0x100fe20000004100 */
[----:B------:R-:W-:Y:S01]  /*6ce0*/  F2FP.F16.E4M3.UNPACK_B R53, R80.H1 ;  /* 0x00000050ff35723e */ /* 0x000fe200030006ff */
[----:B------:R-:W-:Y:S01]  /*6cf0*/  HADD2.F32 R51, -RZ, R51.H1_H1 ;  /* 0x30000033ff337230 */ /* 0x000fe20000004100 */
[-C--:B------:R-:W-:Y:S01]  /*6d00*/  F2FP.F16.E4M3.UNPACK_B R55, R81.reuse ;  /* 0x00000051ff37723e */ /* 0x080fe200020006ff */
[----:B------:R-:W-:Y:S01]  /*6d10*/  BSSY.RECONVERGENT B0, `(.L_x_125) ;  /* 0x0000099000007945 */ /* 0x000fe20003800200 */
[----:B------:R-:W-:Y:S01]  /*6d20*/  F2FP.F16.E4M3.UNPACK_B R57, R81.H1 ;  /* 0x00000051ff39723e */ /* 0x000fe200030006ff */
[--C-:B------:R-:W-:Y:S01]  /*6d30*/  HADD2.F32 R52, -RZ, R53.reuse.H0_H0 ;  /* 0x20000035ff347230 */ /* 0x100fe20000004100 */
[-C--:B------:R-:W-:Y:S01]  /*6d40*/  F2FP.F16.E4M3.UNPACK_B R59, R82.reuse ;  /* 0x00000052ff3b723e */ /* 0x080fe200020006ff */
[----:B------:R-:W-:Y:S01]  /*6d50*/  HADD2.F32 R54, -RZ, R53.H1_H1 ;  /* 0x30000035ff367230 */ /* 0x000fe20000004100 */
[----:B------:R-:W-:Y:S01]  /*6d60*/  F2FP.F16.E4M3.UNPACK_B R61, R82.H1 ;  /* 0x00000052ff3d723e */ /* 0x000fe200030006ff */
[--C-:B------:R-:W-:Y:S01]  /*6d70*/  HADD2.F32 R53, -RZ, R55.reuse.H0_H0 ;  /* 0x20000037ff357230 */ /* 0x100fe20000004100 */
[-C--:B------:R-:W-:Y:S01]  /*6d80*/  F2FP.F16.E4M3.UNPACK_B R63, R83.reuse ;  /* 0x00000053ff3f723e */ /* 0x080fe200020006ff */
[----:B------:R-:W-:Y:S01]  /*6d90*/  LDTM.16dp32bit_t0_t15.x32 R4, tmem[UR4] ;  /* 0x00000004000479ee */ /* 0x000fe20008a80000 */
[----:B------:R-:W2:Y:S01]  /*6da0*/  LDTM.16dp32bit_t16_t31.x32 R4, tmem[UR4+0x20] ;  /* 0x00002004000479ee */ /* 0x000ea20008aa0000 */
[----:B------:R-:W-:Y:S01]  /*6db0*/  SHF.L.U32 R125, R102, 0x4, RZ ;  /* 0x00000004667d7819 */ /* 0x000fe200000006ff */
[----:B------:R-:W-:Y:S01]  /*6dc0*/  HADD2.F32 R56, -RZ, R55.H1_H1 ;  /* 0x30000037ff387230 */ /* 0x000fe20000004100 */
[----:B------:R-:W-:Y:S01]  /*6dd0*/  ISETP.NE.AND P6, PT, R114, RZ, PT ;  /* 0x000000ff7200720c */ /* 0x000fe20003fc5270 */
[----:B------:R-:W-:Y:S01]  /*6de0*/  HADD2.F32 R60, -RZ, R59.H1_H1 ;  /* 0x3000003bff3c7230 */ /* 0x000fe20000004100 */
[----:B------:R-:W-:Y:S01]  /*6df0*/  IADD3 R114, PT, PT, R100, UR49, RZ ;  /* 0x0000003164727c10 */ /* 0x000fe2000fffe0ff */
[----:B------:R-:W-:Y:S01]  /*6e00*/  HADD2.F32 R64, -RZ, R63.H1_H1 ;  /* 0x3000003fff407230 */ /* 0x000fe20000004100 */
[----:B------:R-:W-:Y:S01]  /*6e10*/  F2FP.F16.E4M3.UNPACK_B R65, R83.H1 ;  /* 0x00000053ff41723e */ /* 0x000fe200030006ff */
[--C-:B------:R-:W-:Y:S01]  /*6e20*/  HADD2.F32 R55, -RZ, R57.reuse.H0_H0 ;  /* 0x20000039ff377230 */ /* 0x100fe20000004100 */
[----:B------:R-:W-:Y:S01]  /*6e30*/  IADD3 R114, PT, PT, R114, R125, RZ ;  /* 0x0000007d72727210 */ /* 0x000fe20007ffe0ff */
[----:B------:R-:W-:Y:S01]  /*6e40*/  HADD2.F32 R58, -RZ, R57.H1_H1 ;  /* 0x30000039ff3a7230 */ /* 0x000fe20000004100 */
[-C--:B------:R-:W-:Y:S01]  /*6e50*/  F2FP.F16.E4M3.UNPACK_B R67, R84.reuse ;  /* 0x00000054ff43723e */ /* 0x080fe200020006ff */
[----:B------:R-:W-:Y:S01]  /*6e60*/  HADD2.F32 R57, -RZ, R59.H0_H0 ;  /* 0x2000003bff397230 */ /* 0x000fe20000004100 */
[----:B------:R-:W-:Y:S01]  /*6e70*/  F2FP.F16.E4M3.UNPACK_B R69, R84.H1 ;  /* 0x00000054ff45723e */ /* 0x000fe200030006ff */
[----:B------:R-:W-:Y:S01]  /*6e80*/  HADD2.F32 R59, -RZ, R61.H0_H0 ;  /* 0x2000003dff3b7230 */ /* 0x000fe20000004100 */
[-C--:B------:R-:W-:Y:S01]  /*6e90*/  F2FP.F16.E4M3.UNPACK_B R71, R85.reuse ;  /* 0x00000055ff47723e */ /* 0x080fe200020006ff */
[----:B------:R-:W-:Y:S01]  /*6ea0*/  HADD2.F32 R68, -RZ, R67.H1_H1 ;  /* 0x30000043ff447230 */ /* 0x000fe20000004100 */
[----:B------:R-:W-:Y:S01]  /*6eb0*/  F2FP.F16.E4M3.UNPACK_B R73, R85.H1 ;  /* 0x00000055ff49723e */ /* 0x000fe200030006ff */
[----:B------:R-:W-:Y:S01]  /*6ec0*/  HADD2.F32 R62, -RZ, R61.H1_H1 ;  /* 0x3000003dff3e7230 */ /* 0x000fe20000004100 */
[-C--:B------:R-:W-:Y:S01]  /*6ed0*/  F2FP.F16.E4M3.UNPACK_B R75, R86.reuse ;  /* 0x00000056ff4b723e */ /* 0x080fe200020006ff */
[----:B------:R-:W-:Y:S01]  /*6ee0*/  HADD2.F32 R61, -RZ, R63.H0_H0 ;  /* 0x2000003fff3d7230 */ /* 0x000fe20000004100 */
[----:B------:R-:W-:Y:S01]  /*6ef0*/  F2FP.F16.E4M3.UNPACK_B R77, R86.H1 ;  /* 0x00000056ff4d723e */ /* 0x000fe200030006ff */
[----:B------:R-:W-:Y:S01]  /*6f00*/  HADD2.F32 R72, -RZ, R71.H1_H1 ;  /* 0x30000047ff487230 */ /* 0x000fe20000004100 */
[----:B------:R-:W-:Y:S01]  /*6f10*/  F2FP.F16.E4M3.UNPACK_B R79, R87.H1 ;  /* 0x00000057ff4f723e */ /* 0x000fe200030006ff */
[C---:B--2---:R-:W-:Y:S01]  /*6f20*/  FMUL R0, R47.reuse, R4 ;  /* 0x000000042f007220 */ /* 0x044fe20000400000 */
[C---:B-1----:R-:W-:Y:S01]  /*6f30*/  FMUL R2, R47.reuse, R5 ;  /* 0x000000052f027220 */ /* 0x042fe20000400000 */
[C---:B------:R-:W-:Y:S01]  /*6f40*/  FMUL R4, R47.reuse, R8 ;  /* 0x000000082f047220 */ /* 0x040fe20000400000 */
[----:B------:R-:W-:Y:S01]  /*6f50*/  FMUL R5, R47, R9 ;  /* 0x000000092f057220 */ /* 0x000fe20000400000 */
[C---:B------:R-:W-:Y:S01]  /*6f60*/  FFMA R0, R49.reuse, R50, R0 ;  /* 0x0000003231007223 */ /* 0x040fe20000000000 */
[----:B------:R-:W-:Y:S01]  /*6f70*/  FFMA R2, R49, R51, R2 ;  /* 0x0000003331027223 */ /* 0x000fe20000000002 */
[C---:B------:R-:W-:Y:S01]  /*6f80*/  FMUL R8, R47.reuse, R12 ;  /* 0x0000000c2f087220 */ /* 0x040fe20000400000 */
[C---:B------:R-:W-:Y:S01]  /*6f90*/  FMUL R9, R47.reuse, R13 ;  /* 0x0000000d2f097220 */ /* 0x040fe20000400000 */
[C---:B------:R-:W-:Y:S01]  /*6fa0*/  FMUL R12, R47.reuse, R16 ;  /* 0x000000102f0c7220 */ /* 0x040fe20000400000 */
[C---:B------:R-:W-:Y:S01]  /*6fb0*/  FMUL R13, R47.reuse, R17 ;  /* 0x000000112f0d7220 */ /* 0x040fe20000400000 */
[C---:B------:R-:W-:Y:S01]  /*6fc0*/  FMUL R16, R47.reuse, R20 ;  /* 0x000000142f107220 */ /* 0x040fe20000400000 */
[C---:B------:R-:W-:Y:S01]  /*6fd0*/  FMUL R17, R47.reuse, R21 ;  /* 0x000000152f117220 */ /* 0x040fe20000400000 */
[C---:B------:R-:W-:Y:S01]  /*6fe0*/  FMUL R20, R47.reuse, R24 ;  /* 0x000000182f147220 */ /* 0x040fe20000400000 */
[C---:B------:R-:W-:Y:S01]  /*6ff0*/  FMUL R21, R47.reuse, R25 ;  /* 0x000000192f157220 */ /* 0x040fe20000400000 */
[----:B------:R-:W-:Y:S02]  /*7000*/  HADD2.F32 R76, -RZ, R75.H1_H1 ;  /* 0x3000004bff4c7230 */ /* 0x000fe40000004100 */
[C---:B------:R-:W-:Y:S01]  /*7010*/  FMUL R24, R47.reuse, R28 ;  /* 0x0000001c2f187220 */ /* 0x040fe20000400000 */
[C---:B------:R-:W-:Y:S01]  /*7020*/  FMUL R25, R47.reuse, R29 ;  /* 0x0000001d2f197220 */ /* 0x040fe20000400000 */
[C---:B------:R-:W-:Y:S01]  /*7030*/  FMUL R28, R47.reuse, R32 ;  /* 0x000000202f1c7220 */ /* 0x040fe20000400000 */
[C---:B------:R-:W-:Y:S01]  /*7040*/  FMUL R29, R47.reuse, R33 ;  /* 0x000000212f1d7220 */ /* 0x040fe20000400000 */
[C---:B------:R-:W-:Y:S01]  /*7050*/  FMUL R3, R47.reuse, R6 ;  /* 0x000000062f037220 */ /* 0x040fe20000400000 */
[C---:B------:R-:W-:Y:S01]  /*7060*/  FMUL R7, R47.reuse, R7 ;  /* 0x000000072f077220 */ /* 0x040fe20000400000 */
[C---:B------:R-:W-:Y:S01]  /*7070*/  FMUL R6, R47.reuse, R10 ;  /* 0x0000000a2f067220 */ /* 0x040fe20000400000 */
[----:B------:R-:W-:Y:S01]  /*7080*/  FMUL R11, R47, R11 ;  /* 0x0000000b2f0b7220 */ /* 0x000fe20000400000 */
[C---:B------:R-:W-:Y:S01]  /*7090*/  FFMA R3, R49.reuse, R52, R3 ;  /* 0x0000003431037223 */ /* 0x040fe20000000003 */
[C---:B------:R-:W-:Y:S01]  /*70a0*/  FFMA R7, R49.reuse, R54, R7 ;  /* 0x0000003631077223 */ /* 0x040fe20000000007 */
[C---:B------:R-:W-:Y:S01]  /*70b0*/  FFMA R4, R49.reuse, R53, R4 ;  /* 0x0000003531047223 */ /* 0x040fe20000000004 */
[----:B------:R-:W-:Y:S01]  /*70c0*/  F2FP.F16.E4M3.UNPACK_B R50, R87 ;  /* 0x00000057ff32723e */ /* 0x000fe200020006ff */
[C---:B------:R-:W-:Y:S01]  /*70d0*/  FFMA R5, R49.reuse, R56, R5 ;  /* 0x0000003831057223 */ /* 0x040fe20000000005 */
[----:B------:R-:W-:Y:S01]  /*70e0*/  FFMA R6, R49, R55, R6 ;  /* 0x0000003731067223 */ /* 0x000fe20000000006 */
[----:B------:R-:W-:Y:S01]  /*70f0*/  F2FP.SATFINITE.E4M3.F32.PACK_AB_MERGE_C R117, R7, R3, RZ ;  /* 0x000000030775723e */ /* 0x000fe200048070ff */
[C---:B------:R-:W-:Y:S01]  /*7100*/  FFMA R11, R49.reuse, R58, R11 ;  /* 0x0000003a310b7223 */ /* 0x040fe2000000000b */
[C---:B------:R-:W-:Y:S01]  /*7110*/  FFMA R8, R49.reuse, R57, R8 ;  /* 0x0000003931087223 */ /* 0x040fe20000000008 */
[----:B------:R-:W-:Y:S01]  /*7120*/  ISETP.NE.AND P0, PT, R110, RZ, PT ;  /* 0x000000ff6e00720c */ /* 0x000fe20003f05270 */
[----:B------:R-:W-:Y:S01]  /*7130*/  FFMA R9, R49, R60, R9 ;  /* 0x0000003c31097223 */ /* 0x000fe20000000009 */
[----:B------:R-:W-:Y:S01]  /*7140*/  F2FP.SATFINITE.E4M3.F32.PACK_AB_MERGE_C R116, R2, R0, R117 ;  /* 0x000000000274723e */ /* 0x000fe20004807075 */
[--C-:B------:R-:W-:Y:S01]  /*7150*/  HADD2.F32 R51, -RZ, R50.reuse.H0_H0 ;  /* 0x20000032ff337230 */ /* 0x100fe20000004100 */
[----:B------:R-:W-:Y:S01]  /*7160*/  F2FP.SATFINITE.E4M3.F32.PACK_AB_MERGE_C R117, R11, R6, RZ ;  /* 0x000000060b75723e */ /* 0x000fe200048070ff */
[----:B------:R-:W-:Y:S02]  /*7170*/  HADD2.F32 R50, -RZ, R50.H1_H1 ;  /* 0x30000032ff327230 */ /* 0x000fe40000004100 */
[C---:B------:R-:W-:Y:S01]  /*7180*/  FMUL R10, R47.reuse, R14 ;  /* 0x0000000e2f0a7220 */ /* 0x040fe20000400000 */
[----:B------:R-:W-:Y:S01]  /*7190*/  FMUL R15, R47, R15 ;  /* 0x0000000f2f0f7220 */ /* 0x000fe20000400000 */
[--C-:B------:R-:W-:Y:S01]  /*71a0*/  HADD2.F32 R63, -RZ, R65.reuse.H0_H0 ;  /* 0x20000041ff3f7230 */ /* 0x100fe20000004100 */
[----:B------:R-:W-:Y:S01]  /*71b0*/  F2FP.SATFINITE.E4M3.F32.PACK_AB_MERGE_C R117, R5, R4, R117 ;  /* 0x000000040575723e */ /* 0x000fe20004807075 */
[C---:B------:R-:W-:Y:S01]  /*71c0*/  FFMA R10, R49.reuse, R59, R10 ;  /* 0x0000003b310a7223 */ /* 0x040fe2000000000a */
[C---:B------:R-:W-:Y:S01]  /*71d0*/  FFMA R15, R49.reuse, R62, R15 ;  /* 0x0000003e310f7223 */ /* 0x040fe2000000000f */
[C---:B------:R-:W-:Y:S01]  /*71e0*/  FFMA R12, R49.reuse, R61, R12 ;  /* 0x0000003d310c7223 */ /* 0x040fe2000000000c */
[----:B------:R-:W-:Y:S01]  /*71f0*/  FFMA R13, R49, R64, R13 ;  /* 0x00000040310d7223 */ /* 0x000fe2000000000d */
[----:B------:R-:W-:Y:S02]  /*7200*/  HADD2.F32 R66, -RZ, R65.H1_H1 ;  /* 0x30000041ff427230 */ /* 0x000fe40000004100 */
[C---:B------:R-:W-:Y:S01]  /*7210*/  FMUL R14, R47.reuse, R18 ;  /* 0x000000122f0e7220 */ /* 0x040fe20000400000 */
[----:B------:R-:W-:Y:S02]  /*7220*/  HADD2.F32 R65, -RZ, R67.H0_H0 ;  /* 0x20000043ff417230 */ /* 0x000fe40000004100 */
[----:B------:R-:W-:Y:S01]  /*7230*/  FMUL R19, R47, R19 ;  /* 0x000000132f137220 */ /* 0x000fe20000400000 */
[--C-:B------:R-:W-:Y:S02]  /*7240*/  HADD2.F32 R67, -RZ, R69.reuse.H0_H0 ;  /* 0x20000045ff437230 */ /* 0x100fe40000004100 */
[----:B------:R-:W-:Y:S01]  /*7250*/  FFMA R14, R49, R63, R14 ;  /* 0x0000003f310e7223 */ /* 0x000fe2000000000e */
[----:B------:R-:W-:Y:S02]  /*7260*/  HADD2.F32 R70, -RZ, R69.H1_H1 ;  /* 0x30000045ff467230 */ /* 0x000fe40000004100 */
[----:B------:R-:W-:Y:S01]  /*7270*/  FMUL R18, R47, R22 ;  /* 0x000000162f127220 */ /* 0x000fe20000400000 */
[----:B------:R-:W-:Y:S02]  /*7280*/  HADD2.F32 R69, -RZ, R71.H0_H0 ;  /* 0x20000047ff457230 */ /* 0x000fe40000004100 */
[----:B------:R-:W-:Y:S01]  /*7290*/  FFMA R19, R49, R66, R19 ;  /* 0x0000004231137223 */ /* 0x000fe20000000013 */
[----:B------:R-:W-:Y:S01]  /*72a0*/  FMUL R23, R47, R23 ;  /* 0x000000172f177220 */ /* 0x000fe20000400000 */
[C---:B------:R-:W-:Y:S01]  /*72b0*/  FFMA R16, R49.reuse, R65, R16 ;  /* 0x0000004131107223 */ /* 0x040fe20000000010 */
[C---:B------:R-:W-:Y:S01]  /*72c0*/  FFMA R17, R49.reuse, R68, R17 ;  /* 0x0000004431117223 */ /* 0x040fe20000000011 */
        /* <DEDUP_REMOVED lines=23> */
[----:B------:R-:W-:Y:S01]  /*7440*/  F2FP.SATFINITE.E4M3.F32.PACK_AB_MERGE_C R118, R15, R10, RZ ;  /* 0x0000000a0f76723e */ /* 0x000fe200048070ff */
[----:B------:R-:W-:Y:S01]  /*7450*/  FFMA R28, R49, R51, R28 ;  /* 0x00000033311c7223 */ /* 0x000fe2000000001c */
[----:B------:R-:W-:Y:S01]  /*7460*/  F2FP.SATFINITE.E4M3.F32.PACK_AB_MERGE_C R119, R19, R14, RZ ;  /* 0x0000000e1377723e */ /* 0x000fe200048070ff */
[C---:B------:R-:W-:Y:S01]  /*7470*/  FFMA R29, R49.reuse, R50, R29 ;  /* 0x00000032311d7223 */ /* 0x040fe2000000001d */
[C---:B------:R-:W-:Y:S01]  /*7480*/  FFMA R30, R49.reuse, R77, R30 ;  /* 0x0000004d311e7223 */ /* 0x040fe2000000001e */
[----:B------:R-:W-:Y:S01]  /*7490*/  FFMA R35, R49, R52, R35 ;  /* 0x0000003431237223 */ /* 0x000fe20000000023 */
[----:B------:R-:W-:Y:S02]  /*74a0*/  F2FP.SATFINITE.E4M3.F32.PACK_AB_MERGE_C R118, R9, R8, R118 ;  /* 0x000000080976723e */ /* 0x000fe40004807076 */
[----:B------:R-:W-:Y:S02]  /*74b0*/  F2FP.SATFINITE.E4M3.F32.PACK_AB_MERGE_C R119, R13, R12, R119 ;  /* 0x0000000c0d77723e */ /* 0x000fe40004807077 */
[----:B------:R-:W-:Y:S02]  /*74c0*/  F2FP.SATFINITE.E4M3.F32.PACK_AB_MERGE_C R120, R23, R18, RZ ;  /* 0x000000121778723e */ /* 0x000fe400048070ff */
[----:B------:R-:W-:Y:S01]  /*74d0*/  F2FP.SATFINITE.E4M3.F32.PACK_AB_MERGE_C R121, R27, R22, RZ ;  /* 0x000000161b79723e */ /* 0x000fe200048070ff */
[----:B------:R1:W-:Y:S01]  /*74e0*/  STS.128 [R100+UR49+0x2400], R116 ;  /* 0x0024007464007988 */ /* 0x0003e20008000c31 */
[----:B------:R-:W-:Y:S02]  /*74f0*/  F2FP.SATFINITE.E4M3.F32.PACK_AB_MERGE_C R122, R31, R26, RZ ;  /* 0x0000001a1f7a723e */ /* 0x000fe400048070ff */
[----:B------:R-:W-:Y:S02]  /*7500*/  F2FP.SATFINITE.E4M3.F32.PACK_AB_MERGE_C R123, R35, R30, RZ ;  /* 0x0000001e237b723e */ /* 0x000fe400048070ff */
[----:B------:R-:W-:Y:S02]  /*7510*/  F2FP.SATFINITE.E4M3.F32.PACK_AB_MERGE_C R120, R17, R16, R120 ;  /* 0x000000101178723e */ /* 0x000fe40004807078 */
[----:B------:R-:W-:Y:S02]  /*7520*/  F2FP.SATFINITE.E4M3.F32.PACK_AB_MERGE_C R121, R21, R20, R121 ;  /* 0x000000141579723e */ /* 0x000fe40004807079 */
[----:B------:R-:W-:Y:S02]  /*7530*/  F2FP.SATFINITE.E4M3.F32.PACK_AB_MERGE_C R122, R25, R24, R122 ;  /* 0x00000018197a723e */ /* 0x000fe4000480707a */
[----:B------:R-:W-:Y:S02]  /*7540*/  F2FP.SATFINITE.E4M3.F32.PACK_AB_MERGE_C R123, R29, R28, R123 ;  /* 0x0000001c1d7b723e */ /* 0x000fe4000480707b */
[----:B------:R-:W-:Y:S02]  /*7550*/  LEA R32, R105, UR49, 0x3 ;  /* 0x0000003169207c11 */ /* 0x000fe4000f8e18ff */
[----:B------:R-:W-:Y:S01]  /*7560*/  @P6 SHF.L.U32 R33, R104, 0x1f, RZ ;  /* 0x0000001f68216819 */ /* 0x000fe200000006ff */
[----:B------:R1:W-:Y:S01]  /*7570*/  STS.128 [R114+0x2410], R120 ;  /* 0x0024107872007388 */ /* 0x0003e20000000c00 */
[----:B------:R-:W-:Y:S01]  /*7580*/  @!PT LDS RZ, [RZ] ;  /* 0x00000000fffff984 */ /* 0x000fe20000000800 */
[----:B------:R-:W-:Y:S01]  /*7590*/  @!PT LDS RZ, [RZ] ;  /* 0x00000000fffff984 */ /* 0x000fe20000000800 */
[----:B------:R-:W-:Y:S01]  /*75a0*/  @!PT LDS RZ, [RZ] ;  /* 0x00000000fffff984 */ /* 0x000fe20000000800 */
[----:B------:R-:W-:Y:S01]  /*75b0*/  @!PT LDS RZ, [RZ] ;  /* 0x00000000fffff984 */ /* 0x000fe20000000800 */
[----:B------:R2:W-:Y:S07]  /*75c0*/  MEMBAR.ALL.CTA ;  /* 0x0000000000007992 */ /* 0x0005ee0000008000 */
[----:B--2---:R-:W2:Y:S02]  /*75d0*/  FENCE.VIEW.ASYNC.S ;  /* 0x00000000000073c6 */ /* 0x004ea40000000000 */
[----:B--2---:R-:W-:Y:S06]  /*75e0*/  BAR.SYNC.DEFER_BLOCKING 0x1, 0x80 ;  /* 0x0042000000007b1d */ /* 0x004fec0000010000 */
[----:B------:R-:W-:Y:S05]  /*75f0*/  @P0 BRA `(.L_x_126) ;  /* 0x0000000000280947 */ /* 0x000fea0003800000 */
[----:B------:R-:W-:Y:S02]  /*7600*/  UIADD3 UR4, UPT, UPT, UR49, 0x2400, URZ ;  /* 0x0000240031047890 */ /* 0x000fe4000fffe0ff */
[----:B------:R-:W-:Y:S01]  /*7610*/  UIADD3 UR6, UP0, UPT, UR52, 0x680, URZ ;  /* 0x0000068034067890 */ /* 0x000fe2000ff1e0ff */
[----:B------:R-:W-:Y:S03]  /*7620*/  UMOV UR43, UR36 ;  /* 0x00000024002b7c82 */ /* 0x000fe60008000000 */
[----:B------:R-:W-:Y:S01]  /*7630*/  MOV R109, UR4 ;  /* 0x00000004006d7c02 */ /* 0x000fe20008000f00 */
[----:B------:R-:W-:Y:S03]  /*7640*/  UIADD3.X UR7, UPT, UPT, URZ, UR53, URZ, UP0, !UPT ;  /* 0x00000035ff077290 */ /* 0x000fe600087fe4ff */
[----:B------:R-:W-:Y:S11]  /*7650*/  R2UR UR40, R109 ;  /* 0x000000006d2872ca */ /* 0x000ff600000e0000 */
[----:B------:R-:W-:Y:S02]  /*7660*/  @!UPT UIADD3 URZ, UPT, UPT, URZ, URZ, URZ ;  /* 0x000000fffffff290 */ /* 0x000fe4000fffe0ff */
[----:B------:R2:W-:Y:S01]  /*7670*/  UTMASTG.3D [UR40], [UR6] ;  /* 0x00000028060073b5 */ /* 0x0005e20008010000 */
[----:B------:R0:W-:Y:S01]  /*7680*/  UTMACMDFLUSH ;  /* 0x00000000000079b7 */ /* 0x0001e20000000000 */
[----:B--2---:R-:W-:Y:S04]  /*7690*/  DEPBAR.LE SB0, 0x1 ;  /* 0x000080400000791a */ /* 0x004fe80000000000 */
.L_x_126:
[----:B------:R-:W-:Y:S05]  /*76a0*/  BSYNC.RECONVERGENT B0 ;  /* 0x0000000000007941 */ /* 0x000fea0003800200 */
.L_x_125:
[----:B------:R-:W-:Y:S06]  /*76b0*/  BAR.SYNC.DEFER_BLOCKING 0x1, 0x80 ;  /* 0x0042000000007b1d */ /* 0x000fec0000010000 */
[----:B------:R-:W2:Y:S01]  /*76c0*/  @P6 SYNCS.PHASECHK.TRANS64.TRYWAIT P0, [R32+URZ+0x220], R33 ;  /* 0x00022021200065a7 */ /* 0x000ea200080011ff */
[----:B------:R-:W-:Y:S01]  /*76d0*/  BSSY B1, `(.L_x_127) ;  /* 0x0000020000017945 */ /* 0x000fe20003800000 */
[----:B--2---:R-:W-:Y:S03]  /*76e0*/  @P6 SEL R115, RZ, 0x1, !P0 ;  /* 0x00000001ff736807 */ /* 0x004fe60004000000 */
[----:B------:R-:W-:Y:S05]  /*76f0*/  @!P6 BRA `(.L_x_128) ;  /* 0x000000000074e947 */ /* 0x000fea0003800000 */
[----:B------:R-:W-:Y:S01]  /*7700*/  ISETP.NE.AND P1, PT, R124, RZ, PT ;  /* 0x000000ff7c00720c */ /* 0x000fe20003f25270 */
[----:B------:R-:W-:Y:S01]  /*7710*/  BSSY B0, `(.L_x_129) ;  /* 0x0000009000007945 */ /* 0x000fe20003800000 */
[----:B------:R-:W-:Y:S11]  /*7720*/  ISETP.NE.AND P0, PT, R115, RZ, PT ;  /* 0x000000ff7300720c */ /* 0x000ff60003f05270 */
[----:B------:R-:W-:Y:S05]  /*7730*/  @P1 IMAD R0, R105, 0x1000, R100 ;  /* 0x0000100069001824 */ /* 0x000fea00078e0264 */
[----:B------:R-:W-:Y:S05]  /*7740*/  @P1 IADD3 R2, PT, PT, R0, UR49, RZ ;  /* 0x0000003100021c10 */ /* 0x000fea000fffe0ff */
[----:B------:R-:W-:Y:S01]  /*7750*/  @P1 IMAD.IADD R2, R2, 0x1, R125 ;  /* 0x0000000102021824 */ /* 0x000fe200078e027d */
[----:B------:R-:W-:Y:S06]  /*7760*/  @P0 BRA `(.L_x_130) ;  /* 0x00000000000c0947 */ /* 0x000fec0003800000 */
[----:B------:R-:W-:Y:S04]  /*7770*/  SHF.L.U32 R3, R104, 0x1f, RZ ;  /* 0x0000001f68037819 */ /* 0x000fe800000006ff */
[----:B------:R-:W2:Y:S02]  /*7780*/  SYNCS.PHASECHK.TRANS64.TRYWAIT P0, [R32+URZ+0x220], R3 ;  /* 0x00022003200075a7 */ /* 0x000ea400080011ff */
[----:B--2---:R-:W-:Y:S05]  /*7790*/  @!P0 BRA `(.L_x_131) ;  /* 0x00000020007c8947 */ /* 0x004fea0003800000 */
.L_x_130:
[----:B------:R-:W-:Y:S05]  /*77a0*/  BSYNC B0 ;  /* 0x0000000000007941 */ /* 0x000fea0003800000 */
.L_x_129:
[----:B------:R-:W-:Y:S01]  /*77b0*/  ISETP.NE.AND P0, PT, R124, RZ, PT ;  /* 0x000000ff7c00720c */ /* 0x000fe20003f05270 */
[----:B--2---:R-:W-:Y:S02]  /*77c0*/  VIADD R32, R32, 0x230 ;  /* 0x0000023020207836 */ /* 0x004fe40000000000 */
[----:B------:R-:W-:Y:S02]  /*77d0*/  IMAD.U32 R3, RZ, RZ, UR37 ;  /* 0x00000025ff037e24 */ /* 0x000fe4000f8e00ff */
[----:B------:R-:W-:Y:S03]  /*77e0*/  VIADD R105, R105, 0x1 ;  /* 0x0000000169697836 */ /* 0x000fe60000000000 */
[----:B------:R-:W-:Y:S05]  /*77f0*/  PRMT R3, R3, 0x654, R32 ;  /* 0x0000065403037816 */ /* 0x000fea0000000020 */
[----:B------:R2:W3:Y:S04]  /*7800*/  @P0 LDS.128 R80, [R0+UR49+0x400] ;  /* 0x0004003100500984 */ /* 0x0004e80008000c00 */
[----:B------:R2:W4:Y:S01]  /*7810*/  @P0 LDS.128 R84, [R2+0x410] ;  /* 0x0004100002540984 */ /* 0x0005220000000c00 */
[C---:B------:R-:W-:Y:S01]  /*7820*/  ISETP.NE.AND P0, PT, R105.reuse, 0x2, PT ;  /* 0x000000026900780c */ /* 0x040fe20003f05270 */
[----:B------:R-:W-:Y:S01]  /*7830*/  @!PT LDS RZ, [RZ] ;  /* 0x00000000fffff984 */ /* 0x000fe20000000800 */
[----:B------:R-:W-:Y:S01]  /*7840*/  @!PT LDS RZ, [RZ] ;  /* 0x00000000fffff984 */ /* 0x000fe20000000800 */
[----:B------:R-:W-:Y:S01]  /*7850*/  @!PT LDS RZ, [RZ] ;  /* 0x00000000fffff984 */ /* 0x000fe20000000800 */
[----:B------:R-:W-:Y:S01]  /*7860*/  @!PT LDS RZ, [RZ] ;  /* 0x00000000fffff984 */ /* 0x000fe20000000800 */
[----:B------:R5:W-:Y:S06]  /*7870*/  MEMBAR.ALL.CTA ;  /* 0x0000000000007992 */ /* 0x000bec0000008000 */
[----:B-----5:R-:W5:Y:S01]  /*7880*/  FENCE.VIEW.ASYNC.S ;  /* 0x00000000000073c6 */ /* 0x020f620000000000 */
[----:B------:R-:W-:Y:S01]  /*7890*/  SEL R105, R105, RZ, P0 ;  /* 0x000000ff69697207 */ /* 0x000fe20000000000 */
[----:B-----5:R5:W-:Y:S02]  /*78a0*/  SYNCS.ARRIVE.TRANS64.RED.A1T0 RZ, [R3+URZ], RZ ;  /* 0x000000ff03ff79a7 */ /* 0x020be400081004ff */
[----:B-----5:R-:W-:Y:S04]  /*78b0*/  SEL R3, RZ, 0x1, P0 ;  /* 0x00000001ff037807 */ /* 0x020fe80000000000 */
[----:B--23--:R-:W-:Y:S02]  /*78c0*/  LOP3.LUT R104, R104, R3, RZ, 0x3c, !PT ;  /* 0x0000000368687212 */ /* 0x00cfe400078e3cff */
.L_x_128:
[----:B------:R-:W-:Y:S05]  /*78d0*/  BSYNC B1 ;  /* 0x0000000000017941 */ /* 0x000fea0003800000 */
.L_x_127:
[----:B------:R-:W-:Y:S05]  /*78e0*/  VIADD R0, R48, 0x40 ;  /* 0x0000004030007836 */ /* 0x000fea0000000000 */
[----:B------:R-:W-:Y:S04]  /*78f0*/  SHF.R.U32.HI R0, RZ, 0x15, R0 ;  /* 0x00000015ff007819 */ /* 0x000fe80000011600 */
[----:B------:R-:W-:Y:S11]  /*7900*/  LOP3.LUT P0, RZ, R0, 0x3, R101, 0x48, !PT ;  /* 0x0000000300ff7812 */ /* 0x000ff60007804865 */
[----:B------:R-:W-:Y:S02]  /*7910*/  @!UPT UIADD3 URZ, UPT, UPT, URZ, URZ, URZ ;  /* 0x000000fffffff290 */ /* 0x000fe4000fffe0ff */
[----:B------:R-:W-:Y:S05]  /*7920*/  @!P0 BRA `(.L_x_132) ;  /* 0x0000000000408947 */ /* 0x000fea0003800000 */
[----:B------:R-:W2:Y:S01]  /*7930*/  LDCU.64 UR8, c[0x4][0x70] ;  /* 0x01000e00ff0877ac */ /* 0x000ea20008000a00 */
[----:B------:R-:W-:Y:S01]  /*7940*/  MOV R3, 0x0 ;  /* 0x0000000000037802 */ /* 0x000fe20000000f00 */
[----:B------:R-:W-:Y:S02]  /*7950*/  HFMA2 R12, -RZ, RZ, 0, 5.9604644775390625e-08 ;  /* 0x00000001ff0c7431 */ /* 0x000fe400000001ff */
[----:B------:R-:W-:Y:S02]  /*7960*/  IMAD.MOV.U32 R8, RZ, RZ, 0x192 ;  /* 0x00000192ff087424 */ /* 0x000fe400078e00ff */
[----:B------:R-:W-:Y:S01]  /*7970*/  IMAD.MOV.U32 R13, RZ, RZ, RZ ;  /* 0x000000ffff0d7224 */ /* 0x000fe200078e00ff */
[----:B------:R-:W3:Y:S01]  /*7980*/  LDCU.64 UR6, c[0x4][0x78] ;  /* 0x01000f00ff0677ac */ /* 0x000ee20008000a00 */
[----:B------:R-:W1:Y:S01]  /*7990*/  LDC.64 R2, c[0x4][R3] ;  /* 0x0100000003027b82 */ /* 0x000e620000000a00 */
[----:B------:R-:W5:Y:S01]  /*79a0*/  LDCU.64 UR4, c[0x4][0x10] ;  /* 0x01000200ff0477ac */ /* 0x000f620008000a00 */
[----:B--2---:R-:W-:Y:S01]  /*79b0*/  MOV R5, UR9 ;  /* 0x0000000900057c02 */ /* 0x004fe20008000f00 */
[----:B------:R-:W-:Y:S01]  /*79c0*/  IMAD.U32 R4, RZ, RZ, UR8 ;  /* 0x00000008ff047e24 */ /* 0x000fe2000f8e00ff */
[----:B---3--:R-:W-:Y:S01]  /*79d0*/  MOV R7, UR7 ;  /* 0x0000000700077c02 */ /* 0x008fe20008000f00 */
[----:B------:R-:W-:Y:S01]  /*79e0*/  IMAD.U32 R6, RZ, RZ, UR6 ;  /* 0x00000006ff067e24 */ /* 0x000fe2000f8e00ff */
[----:B-----5:R-:W-:Y:S01]  /*79f0*/  MOV R11, UR5 ;  /* 0x00000005000b7c02 */ /* 0x020fe20008000f00 */
[----:B------:R-:W-:Y:S02]  /*7a00*/  IMAD.U32 R10, RZ, RZ, UR4 ;  /* 0x00000004ff0a7e24 */ /* 0x000fe4000f8e00ff */
[----:B------:R-:W-:Y:S07]  /*7a10*/  LEPC R20, `(.L_x_132) ;  /* 0x000000001014794e */ /* 0x000fee0000000000 */
[----:B-1--4-:R-:W-:Y:S05]  /*7a20*/  CALL.ABS.NOINC R2 ;  /* 0x0000000002007343 */ /* 0x012fea0003c00000 */
.L_x_132:
[----:B------:R-:W-:Y:S01]  /*7a30*/  ISETP.NE.AND P0, PT, R110, RZ, PT ;  /* 0x000000ff6e00720c */ /* 0x000fe20003f05270 */
[----:B------:R-:W-:Y:S05]  /*7a40*/  WARPSYNC.ALL ;  /* 0x0000000000007948 */ /* 0x000fea0003800000 */
[----:B------:R-:W-:Y:S01]  /*7a50*/  R2UR UR4, R48 ;  /* 0x00000000300472ca */ /* 0x000fe200000e0000 */
[----:B------:R-:W-:Y:S01]  /*7a60*/  BSSY.RECONVERGENT B0, `(.L_x_133) ;  /* 0x000009c000007945 */ /* 0x000fe20003800200 */
[-C--:B------:R-:W-:Y:S02]  /*7a70*/  F2FP.F16.E4M3.UNPACK_B R51, R80.reuse ;  /* 0x00000050ff33723e */ /* 0x080fe400020006ff */
[----:B------:R-:W-:Y:S02]  /*7a80*/  F2FP.F16.E4M3.UNPACK_B R80, R80.H1 ;  /* 0x00000050ff50723e */ /* 0x000fe400030006ff */
[-C--:B------:R-:W-:Y:S01]  /*7a90*/  F2FP.F16.E4M3.UNPACK_B R55, R81.reuse ;  /* 0x00000051ff37723e */ /* 0x080fe200020006ff */
[--C-:B------:R-:W-:Y:S01]  /*7aa0*/  HADD2.F32 R50, -RZ, R51.reuse.H0_H0 ;  /* 0x20000033ff327230 */ /* 0x100fe20000004100 */
[----:B------:R-:W-:Y:S01]  /*7ab0*/  F2FP.F16.E4M3.UNPACK_B R81, R81.H1 ;  /* 0x00000051ff51723e */ /* 0x000fe200030006ff */
[----:B------:R-:W-:Y:S01]  /*7ac0*/  HADD2.F32 R52, -RZ, R51.H1_H1 ;  /* 0x30000033ff347230 */ /* 0x000fe20000004100 */
[-C--:B------:R-:W-:Y:S01]  /*7ad0*/  F2FP.F16.E4M3.UNPACK_B R59, R82.reuse ;  /* 0x00000052ff3b723e */ /* 0x080fe200020006ff */
[--C-:B------:R-:W-:Y:S01]  /*7ae0*/  HADD2.F32 R51, -RZ, R80.reuse.H0_H0 ;  /* 0x20000050ff337230 */ /* 0x100fe20000004100 */
[----:B------:R-:W-:Y:S01]  /*7af0*/  F2FP.F16.E4M3.UNPACK_B R82, R82.H1 ;  /* 0x00000052ff52723e */ /* 0x000fe200030006ff */
[----:B------:R-:W-:Y:S01]  /*7b00*/  LDTM.16dp32bit_t0_t15.x32 R4, tmem[UR4+0x40] ;  /* 0x00004004000479ee */ /* 0x000fe20008a80000 */
[----:B------:R-:W2:Y:S01]  /*7b10*/  LDTM.16dp32bit_t16_t31.x32 R4, tmem[UR4+0x60] ;  /* 0x00006004000479ee */ /* 0x000ea20008aa0000 */
[----:B------:R-:W-:Y:S01]  /*7b20*/  NOP ;  /* 0x0000000000007918 */ /* 0x000fe20000000000 */
[--C-:B------:R-:W-:Y:S01]  /*7b30*/  HADD2.F32 R53, -RZ, R55.reuse.H0_H0 ;  /* 0x20000037ff357230 */ /* 0x100fe20000004100 */
[----:B------:R-:W-:Y:S01]  /*7b40*/  R2UR UR5, R113 ;  /* 0x00000000710572ca */ /* 0x000fe200000e0000 */
[----:B------:R-:W-:Y:S01]  /*7b50*/  HADD2.F32 R56, -RZ, R55.H1_H1 ;  /* 0x30000037ff387230 */ /* 0x000fe20000004100 */
[----:B------:R-:W-:Y:S01]  /*7b60*/  F2FP.F16.E4M3.UNPACK_B R63, R83 ;  /* 0x00000053ff3f723e */ /* 0x000fe200020006ff */
[--C-:B------:R-:W-:Y:S01]  /*7b70*/  HADD2.F32 R57, -RZ, R59.reuse.H0_H0 ;  /* 0x2000003bff397230 */ /* 0x100fe20000004100 */
[----:B----4-:R-:W-:Y:S01]  /*7b80*/  F2FP.F16.E4M3.UNPACK_B R67, R84 ;  /* 0x00000054ff43723e */ /* 0x010fe200020006ff */
[----:B------:R-:W-:Y:S01]  /*7b90*/  HADD2.F32 R60, -RZ, R59.H1_H1 ;  /* 0x3000003bff3c7230 */ /* 0x000fe20000004100 */
[----:B------:R-:W-:Y:S01]  /*7ba0*/  F2FP.F16.E4M3.UNPACK_B R71, R85 ;  /* 0x00000055ff47723e */ /* 0x000fe200020006ff */
[--C-:B------:R-:W-:Y:S01]  /*7bb0*/  HADD2.F32 R61, -RZ, R63.reuse.H0_H0 ;  /* 0x2000003fff3d7230 */ /* 0x100fe20000004100 */
[----:B------:R-:W-:Y:S01]  /*7bc0*/  F2FP.F16.E4M3.UNPACK_B R75, R86 ;  /* 0x00000056ff4b723e */ /* 0x000fe200020006ff */
[----:B------:R-:W-:Y:S01]  /*7bd0*/  HADD2.F32 R64, -RZ, R63.H1_H1 ;  /* 0x3000003fff407230 */ /* 0x000fe20000004100 */
[----:B------:R-:W-:Y:S01]  /*7be0*/  F2FP.F16.E4M3.UNPACK_B R77, R87 ;  /* 0x00000057ff4d723e */ /* 0x000fe200020006ff */
[--C-:B------:R-:W-:Y:S01]  /*7bf0*/  HADD2.F32 R65, -RZ, R67.reuse.H0_H0 ;  /* 0x20000043ff417230 */ /* 0x100fe20000004100 */
[----:B------:R-:W-:Y:S01]  /*7c00*/  F2FP.F16.E4M3.UNPACK_B R83, R83.H1 ;  /* 0x00000053ff53723e */ /* 0x000fe200030006ff */
[----:B------:R-:W-:Y:S01]  /*7c10*/  UIADD3 UR5, UPT, UPT, UR5, 0x290, URZ ;  /* 0x0000029005057890 */ /* 0x000fe2000fffe0ff */
[----:B------:R-:W-:Y:S01]  /*7c20*/  HADD2.F32 R67, -RZ, R67.H1_H1 ;  /* 0x30000043ff437230 */ /* 0x000fe20000004100 */
[----:B------:R-:W-:Y:S01]  /*7c30*/  F2FP.F16.E4M3.UNPACK_B R84, R84.H1 ;  /* 0x00000054ff54723e */ /* 0x000fe200030006ff */
[--C-:B------:R-:W-:Y:S01]  /*7c40*/  HADD2.F32 R69, -RZ, R71.reuse.H0_H0 ;  /* 0x20000047ff457230 */ /* 0x100fe20000004100 */
[----:B------:R-:W-:Y:S01]  /*7c50*/  UPRMT UR5, UR37, 0x654, UR5 ;  /* 0x0000065425057896 */ /* 0x000fe20008000005 */
[----:B------:R-:W-:Y:S01]  /*7c60*/  HADD2.F32 R72, -RZ, R71.H1_H1 ;  /* 0x30000047ff487230 */ /* 0x000fe20000004100 */
[----:B------:R-:W-:Y:S01]  /*7c70*/  F2FP.F16.E4M3.UNPACK_B R85, R85.H1 ;  /* 0x00000055ff55723e */ /* 0x000fe200030006ff */
[--C-:B------:R-:W-:Y:S02]  /*7c80*/  HADD2.F32 R73, -RZ, R75.reuse.H0_H0 ;  /* 0x2000004bff497230 */ /* 0x100fe40000004100 */
[C---:B--2---:R-:W-:Y:S01]  /*7c90*/  FMUL R4, R47.reuse, R4 ;  /* 0x000000042f047220 */ /* 0x044fe20000400000 */
[C---:B------:R-:W-:Y:S01]  /*7ca0*/  FMUL R5, R47.reuse, R5 ;  /* 0x000000052f057220 */ /* 0x040fe20000400000 */
[C---:B------:R-:W-:Y:S01]  /*7cb0*/  FMUL R8, R47.reuse, R8 ;  /* 0x000000082f087220 */ /* 0x040fe20000400000 */
[----:B------:R-:W-:Y:S01]  /*7cc0*/  FMUL R9, R47, R9 ;  /* 0x000000092f097220 */ /* 0x000fe20000400000 */
[C---:B------:R-:W-:Y:S01]  /*7cd0*/  FFMA R4, R49.reuse, R50, R4 ;  /* 0x0000003231047223 */ /* 0x040fe20000000004 */
[----:B------:R-:W-:Y:S01]  /*7ce0*/  SYNCS.ARRIVE.TRANS64.RED.A1T0 RZ, [UR5], RZ ;  /* 0x000000ffffff79a7 */ /* 0x000fe20008100405 */
        /* <DEDUP_REMOVED lines=18> */
[--C-:B------:R-:W-:Y:S02]  /*7e10*/  HADD2.F32 R55, -RZ, R81.reuse.H0_H0 ;  /* 0x20000051ff377230 */ /* 0x100fe40000004100 */
[----:B------:R-:W-:Y:S01]  /*7e20*/  FMUL R10, R47, R10 ;  /* 0x0000000a2f0a7220 */ /* 0x000fe20000400000 */
[C---:B------:R-:W-:Y:S01]  /*7e30*/  FFMA R6, R49.reuse, R51, R6 ;  /* 0x0000003331067223 */ /* 0x040fe20000000006 */
[----:B------:R-:W-:Y:S02]  /*7e40*/  HADD2.F32 R58, -RZ, R81.H1_H1 ;  /* 0x30000051ff3a7230 */ /* 0x000fe40000004100 */
[C---:B------:R-:W-:Y:S01]  /*7e50*/  FFMA R7, R49.reuse, R54, R7 ;  /* 0x0000003631077223 */ /* 0x040fe20000000007 */
[C---:B------:R-:W-:Y:S01]  /*7e60*/  FFMA R8, R49.reuse, R53, R8 ;  /* 0x0000003531087223 */ /* 0x040fe20000000008 */
[C---:B------:R-:W-:Y:S01]  /*7e70*/  FFMA R9, R49.reuse, R56, R9 ;  /* 0x0000003831097223 */ /* 0x040fe20000000009 */
[----:B------:R-:W-:Y:S01]  /*7e80*/  FFMA R10, R49, R55, R10 ;  /* 0x00000037310a7223 */ /* 0x000fe2000000000a */
[----:B------:R-:W-:Y:S01]  /*7e90*/  HADD2.F32 R51, -RZ, R77.H0_H0 ;  /* 0x2000004dff337230 */ /* 0x000fe20000004100 */
[----:B-1----:R-:W-:Y:S01]  /*7ea0*/  F2FP.SATFINITE.E4M3.F32.PACK_AB_MERGE_C R116, R7, R6, RZ ;  /* 0x000000060774723e */ /* 0x002fe200048070ff */
[C---:B------:R-:W-:Y:S01]  /*7eb0*/  FMUL R11, R47.reuse, R11 ;  /* 0x0000000b2f0b7220 */ /* 0x040fe20000400000 */
[--C-:B------:R-:W-:Y:S02]  /*7ec0*/  HADD2.F32 R59, -RZ, R82.reuse.H0_H0 ;  /* 0x20000052ff3b7230 */ /* 0x100fe40000004100 */
[----:B------:R-:W-:Y:S01]  /*7ed0*/  FMUL R14, R47, R14 ;  /* 0x0000000e2f0e7220 */ /* 0x000fe20000400000 */
[----:B------:R-:W-:Y:S01]  /*7ee0*/  HADD2.F32 R62, -RZ, R82.H1_H1 ;  /* 0x30000052ff3e7230 */ /* 0x000fe20000004100 */
[----:B------:R-:W-:Y:S01]  /*7ef0*/  F2FP.SATFINITE.E4M3.F32.PACK_AB_MERGE_C R116, R5, R4, R116 ;  /* 0x000000040574723e */ /* 0x000fe20004807074 */
[C---:B------:R-:W-:Y:S01]  /*7f00*/  FFMA R11, R49.reuse, R58, R11 ;  /* 0x0000003a310b7223 */ /* 0x040fe2000000000b */
[C---:B------:R-:W-:Y:S01]  /*7f10*/  FFMA R12, R49.reuse, R57, R12 ;  /* 0x00000039310c7223 */ /* 0x040fe2000000000c */
[C---:B------:R-:W-:Y:S01]  /*7f20*/  FFMA R13, R49.reuse, R60, R13 ;  /* 0x0000003c310d7223 */ /* 0x040fe2000000000d */
[----:B------:R-:W-:Y:S01]  /*7f30*/  F2FP.F16.E4M3.UNPACK_B R86, R86.H1 ;  /* 0x00000056ff56723e */ /* 0x000fe200030006ff */
[----:B------:R-:W-:Y:S01]  /*7f40*/  FFMA R14, R49, R59, R14 ;  /* 0x0000003b310e7223 */ /* 0x000fe2000000000e */
[----:B------:R-:W-:Y:S01]  /*7f50*/  F2FP.SATFINITE.E4M3.F32.PACK_AB_MERGE_C R117, R11, R10, RZ ;  /* 0x0000000a0b75723e */ /* 0x000fe200048070ff */
[C---:B------:R-:W-:Y:S01]  /*7f60*/  FMUL R15, R47.reuse, R15 ;  /* 0x0000000f2f0f7220 */ /* 0x040fe20000400000 */
[--C-:B------:R-:W-:Y:S02]  /*7f70*/  HADD2.F32 R63, -RZ, R83.reuse.H0_H0 ;  /* 0x20000053ff3f7230 */ /* 0x100fe40000004100 */
[----:B------:R-:W-:Y:S01]  /*7f80*/  FMUL R18, R47, R18 ;  /* 0x000000122f127220 */ /* 0x000fe20000400000 */
[----:B------:R-:W-:Y:S01]  /*7f90*/  HADD2.F32 R66, -RZ, R83.H1_H1 ;  /* 0x30000053ff427230 */ /* 0x000fe20000004100 */
[----:B------:R-:W-:Y:S01]  /*7fa0*/  F2FP.SATFINITE.E4M3.F32.PACK_AB_MERGE_C R117, R9, R8, R117 ;  /* 0x000000080975723e */ /* 0x000fe20004807075 */
[C---:B------:R-:W-:Y:S01]  /*7fb0*/  FFMA R15, R49.reuse, R62, R15 ;  /* 0x0000003e310f7223 */ /* 0x040fe2000000000f */
[C---:B------:R-:W-:Y:S01]  /*7fc0*/  FFMA R16, R49.reuse, R61, R16 ;  /* 0x0000003d31107223 */ /* 0x040fe20000000010 */
[----:B------:R-:W-:Y:S01]  /*7fd0*/  FFMA R17, R49, R64, R17 ;  /* 0x0000004031117223 */ /* 0x000fe20000000011 */
[----:B------:R-:W-:Y:S01]  /*7fe0*/  FMUL R19, R47, R19 ;  /* 0x000000132f137220 */ /* 0x000fe20000400000 */
        /* <DEDUP_REMOVED lines=15> */
[----:B------:R-:W-:Y:S01]  /*80e0*/  F2FP.F16.E4M3.UNPACK_B R87, R87.H1 ;  /* 0x00000057ff57723e */ /* 0x000fe200030006ff */
        /* <DEDUP_REMOVED lines=32> */
[----:B------:R-:W-:Y:S03]  /*82f0*/  IADD3 R79, PT, PT, R44, 0x1, RZ ;  /* 0x000000012c4f7810 */ /* 0x000fe60007ffe0ff */
        /* <DEDUP_REMOVED lines=9> */
[----:B------:R-:W-:Y:S02]  /*8390*/  UIADD3 UR8, UP0, UPT, UR52, 0x680, URZ ;  /* 0x0000068034087890 */ /* 0x000fe4000ff1e0ff */
[----:B------:R-:W-:Y:S02]  /*83a0*/  UIADD3 UR5, UPT, UPT, UR41, 0x40, URZ ;  /* 0x0000004029057890 */ /* 0x000fe4000fffe0ff */
[----:B------:R-:W-:Y:S02]  /*83b0*/  UIADD3 UR4, UPT, UPT, UR49, 0x3400, URZ ;  /* 0x0000340031047890 */ /* 0x000fe4000fffe0ff */
[----:B------:R-:W-:Y:S01]  /*83c0*/  UIADD3.X UR9, UPT, UPT, URZ, UR53, URZ, UP0, !UPT ;  /* 0x00000035ff097290 */ /* 0x000fe200087fe4ff */
[----:B------:R-:W-:Y:S01]  /*83d0*/  UMOV UR6, UR42 ;  /* 0x0000002a00067c82 */ /* 0x000fe20008000000 */
[----:B------:R-:W-:Y:S07]  /*83e0*/  UMOV UR7, UR36 ;  /* 0x0000002400077c82 */ /* 0x000fee0008000000 */
[----:B------:R2:W-:Y:S01]  /*83f0*/  UTMASTG.3D [UR4], [UR8] ;  /* 0x00000004080073b5 */ /* 0x0005e20008010000 */
[----:B------:R0:W-:Y:S01]  /*8400*/  UTMACMDFLUSH ;  /* 0x00000000000079b7 */ /* 0x0001e20000000000 */
[----:B--2---:R-:W-:Y:S04]  /*8410*/  DEPBAR.LE SB0, 0x1 ;  /* 0x000080400000791a */ /* 0x004fe80000000000 */
.L_x_134:
[----:B------:R-:W-:Y:S05]  /*8420*/  BSYNC.RECONVERGENT B0 ;  /* 0x0000000000007941 */ /* 0x000fea0003800200 */
.L_x_133:
[----:B------:R-:W-:Y:S01]  /*8430*/  BAR.SYNC.DEFER_BLOCKING 0x1, 0x80 ;  /* 0x0042000000007b1d */ /* 0x000fe20000010000 */
[----:B------:R-:W-:Y:S01]  /*8440*/  ISETP.NE.AND P2, PT, R111, RZ, PT ;  /* 0x000000ff6f00720c */ /* 0x000fe20003f45270 */
[----:B------:R-:W-:Y:S01]  /*8450*/  IMAD.IADD R20, R43, 0x1, R94 ;  /* 0x000000012b147824 */ /* 0x000fe200078e025e */
[----:B------:R-:W-:Y:S01]  /*8460*/  ISETP.NE.AND P0, PT, R112, 0x2, PT ;  /* 0x000000027000780c */ /* 0x000fe20003f05270 */
[----:B------:R-:W-:Y:S01]  /*8470*/  IMAD.IADD R21, R45, 0x1, R96 ;  /* 0x000000012d157824 */ /* 0x000fe200078e0260 */
[----:B------:R-:W-:Y:S02]  /*8480*/  ISETP.NE.AND P1, PT, R79, 0x4, PT ;  /* 0x000000044f00780c */ /* 0x000fe40003f25270 */
[----:B------:R-:W-:Y:S02]  /*8490*/  SEL R3, RZ, 0x1, P0 ;  /* 0x00000001ff037807 */ /* 0x000fe40000000000 */
[----:B------:R-:W-:Y:S02]  /*84a0*/  SEL R0, RZ, 0x1, P1 ;  /* 0x00000001ff007807 */ /* 0x000fe40000800000 */
[----:B------:R-:W-:Y:S02]  /*84b0*/  LOP3.LUT R106, R106, R3, RZ, 0x3c, !PT ;  /* 0x000000036a6a7212 */ /* 0x000fe400078e3cff */
[----:B------:R-:W-:Y:S02]  /*84c0*/  LOP3.LUT R107, R107, R0, RZ, 0x3c, !PT ;  /* 0x000000006b6b7212 */ /* 0x000fe400078e3cff */
[----:B------:R-:W-:Y:S02]  /*84d0*/  @P2 R2UR UR36, R103 ;  /* 0x00000000672422ca */ /* 0x000fe400000e0000 */
[----:B------:R-:W-:Y:S02]  /*84e0*/  SEL R112, R112, RZ, P0 ;  /* 0x000000ff70707207 */ /* 0x000fe40000000000 */
[----:B------:R-:W-:Y:S01]  /*84f0*/  SEL R44, R79, RZ, P1 ;  /* 0x000000ff4f2c7207 */ /* 0x000fe20000800000 */
[----:B------:R-:W-:Y:S10]  /*8500*/  @P2 BRA `(.L_x_135) ;  /* 0xffffffd400f82947 */ /* 0x000ff4000383ffff */
[----:B------:R-:W-:Y:S05]  /*8510*/  EXIT ;  /* 0x000000000000794d */ /* 0x000fea0003800000 */
.L_x_20:
[----:B--2---:R2:W1:Y:S02]  /*8520*/  SYNCS.PHASECHK.TRANS64.TRYWAIT P0, [R3+URZ+0x2c0], R2 ;  /* 0x0002c002030075a7 */ /* 0x00446400080011ff */
[----:B-1----:R-:W-:Y:S05]  /*8530*/  @!P0 NANOSLEEP.SYNCS 0x989680 ;  /* 0x009896800000895d */ /* 0x002fea0003900000 */
[----:B------:R-:W1:Y:S02]  /*8540*/  @!P0 SYNCS.PHASECHK.TRANS64 P0, [R3+URZ+0x2c0], R2 ;  /* 0x0002c002030085a7 */ /* 0x000e6400080010ff */
[----:B-1----:R-:W-:Y:S05]  /*8550*/  @!P0 BRA `(.L_x_20) ;  /* 0xfffffffc00f08947 */ /* 0x002fea000383ffff */
[----:B------:R-:W-:Y:S05]  /*8560*/  BRA `(.L_x_136) ;  /* 0xffffff94000c7947 */ /* 0x000fea000383ffff */
.L_x_23:
[----:B-1----:R-:W-:-:S07]  /*8570*/  MOV R2, UR33 ;  /* 0x0000002100027c02 */ /* 0x002fce0008000f00 */
.L_x_137:
[----:B-1----:R1:W2:Y:S02]  /*8580*/  SYNCS.PHASECHK.TRANS64.TRYWAIT P0, [R2+URZ+0x110], R5 ;  /* 0x00011005020075a7 */ /* 0x0022a400080011ff */
[----:B--2---:R-:W-:Y:S05]  /*8590*/  @!P0 NANOSLEEP.SYNCS 0x989680 ;  /* 0x009896800000895d */ /* 0x004fea0003900000 */
[----:B------:R-:W2:Y:S02]  /*85a0*/  @!P0 SYNCS.PHASECHK.TRANS64 P0, [R2+URZ+0x110], R5 ;  /* 0x00011005020085a7 */ /* 0x000ea400080010ff */
[----:B--2---:R-:W-:Y:S05]  /*85b0*/  @!P0 BRA `(.L_x_137) ;  /* 0xfffffffc00f08947 */ /* 0x004fea000383ffff */
[----:B------:R-:W-:Y:S05]  /*85c0*/  BRA `(.L_x_22) ;  /* 0xffffff94005c7947 */ /* 0x000fea000383ffff */
.L_x_29:
[----:B-1----:R-:W-:-:S07]  /*85d0*/  MOV R2, UR17 ;  /* 0x0000001100027c02 */ /* 0x002fce0008000f00 */
.L_x_138:
[----:B-1----:R1:W2:Y:S02]  /*85e0*/  SYNCS.PHASECHK.TRANS64.TRYWAIT P0, [R2+URZ+0x110], R5 ;  /* 0x00011005020075a7 */ /* 0x0022a400080011ff */
[----:B--2---:R-:W-:Y:S05]  /*85f0*/  @!P0 NANOSLEEP.SYNCS 0x989680 ;  /* 0x009896800000895d */ /* 0x004fea0003900000 */
[----:B------:R-:W2:Y:S02]  /*8600*/  @!P0 SYNCS.PHASECHK.TRANS64 P0, [R2+URZ+0x110], R5 ;  /* 0x00011005020085a7 */ /* 0x000ea400080010ff */
[----:B--2---:R-:W-:Y:S05]  /*8610*/  @!P0 BRA `(.L_x_138) ;  /* 0xfffffffc00f08947 */ /* 0x004fea000383ffff */
[----:B------:R-:W-:Y:S05]  /*8620*/  BRA `(.L_x_28) ;  /* 0xffffff9800047947 */ /* 0x000fea000383ffff */
.L_x_33:
[----:B-1----:R1:W2:Y:S02]  /*8630*/  SYNCS.PHASECHK.TRANS64.TRYWAIT P0, [R2+URZ+0x250], R3 ;  /* 0x00025003020075a7 */ /* 0x0022a400080011ff */
[----:B--2---:R-:W-:Y:S05]  /*8640*/  @!P0 NANOSLEEP.SYNCS 0x989680 ;  /* 0x009896800000895d */ /* 0x004fea0003900000 */
[----:B------:R-:W2:Y:S02]  /*8650*/  @!P0 SYNCS.PHASECHK.TRANS64 P0, [R2+URZ+0x250], R3 ;  /* 0x00025003020085a7 */ /* 0x000ea400080010ff */
[----:B--2---:R-:W-:Y:S05]  /*8660*/  @!P0 BRA `(.L_x_33) ;  /* 0xfffffffc00f08947 */ /* 0x004fea000383ffff */
[----:B------:R-:W-:Y:S05]  /*8670*/  BRA `(.L_x_139) ;  /* 0xffffff9800947947 */ /* 0x000fea000383ffff */
.L_x_37:
[----:B----4-:R-:W-:-:S07]  /*8680*/  MOV R0, UR5 ;  /* 0x0000000500007c02 */ /* 0x010fce0008000f00 */
.L_x_140:
[----:B-1----:R1:W2:Y:S02]  /*8690*/  SYNCS.PHASECHK.TRANS64.TRYWAIT P0, [R0+URZ], R3 ;  /* 0x00000003000075a7 */ /* 0x0022a400080011ff */
[----:B--2---:R-:W-:Y:S05]  /*86a0*/  @!P0 NANOSLEEP.SYNCS 0x989680 ;  /* 0x009896800000895d */ /* 0x004fea0003900000 */
[----:B------:R-:W2:Y:S02]  /*86b0*/  @!P0 SYNCS.PHASECHK.TRANS64 P0, [R0+URZ], R3 ;  /* 0x00000003000085a7 */ /* 0x000ea400080010ff */
[----:B--2---:R-:W-:Y:S05]  /*86c0*/  @!P0 BRA `(.L_x_140) ;  /* 0xfffffffc00f08947 */ /* 0x004fea000383ffff */
[----:B------:R-:W-:Y:S05]  /*86d0*/  BRA `(.L_x_141) ;  /* 0xffffffa000047947 */ /* 0x000fea000383ffff */
.L_x_38:
[----:B----4-:R-:W-:-:S07]  /*86e0*/  MOV R0, UR5 ;  /* 0x0000000500007c02 */ /* 0x010fce0008000f00 */
.L_x_142:
[----:B-1----:R1:W2:Y:S02]  /*86f0*/  SYNCS.PHASECHK.TRANS64.TRYWAIT P0, [R0+URZ], R3 ;  /* 0x00000003000075a7 */ /* 0x0022a400080011ff */
[----:B--2---:R-:W-:Y:S05]  /*8700*/  @!P0 NANOSLEEP.SYNCS 0x989680 ;  /* 0x009896800000895d */ /* 0x004fea0003900000 */
[----:B------:R-:W2:Y:S02]  /*8710*/  @!P0 SYNCS.PHASECHK.TRANS64 P0, [R0+URZ], R3 ;  /* 0x00000003000085a7 */ /* 0x000ea400080010ff */
[----:B--2---:R-:W-:Y:S05]  /*8720*/  @!P0 BRA `(.L_x_142) ;  /* 0xfffffffc00f08947 */ /* 0x004fea000383ffff */
[----:B------:R-:W-:Y:S05]  /*8730*/  BRA `(.L_x_143) ;  /* 0xffffffa000107947 */ /* 0x000fea000383ffff */
.L_x_39:
[----:B----4-:R-:W-:-:S07]  /*8740*/  MOV R0, UR5 ;  /* 0x0000000500007c02 */ /* 0x010fce0008000f00 */
.L_x_144:
[----:B-1----:R1:W2:Y:S02]  /*8750*/  SYNCS.PHASECHK.TRANS64.TRYWAIT P0, [R0+URZ], R3 ;  /* 0x00000003000075a7 */ /* 0x0022a400080011ff */
[----:B--2---:R-:W-:Y:S05]  /*8760*/  @!P0 NANOSLEEP.SYNCS 0x989680 ;  /* 0x009896800000895d */ /* 0x004fea0003900000 */
[----:B------:R-:W2:Y:S02]  /*8770*/  @!P0 SYNCS.PHASECHK.TRANS64 P0, [R0+URZ], R3 ;  /* 0x00000003000085a7 */ /* 0x000ea400080010ff */
[----:B--2---:R-:W-:Y:S05]  /*8780*/  @!P0 BRA `(.L_x_144) ;  /* 0xfffffffc00f08947 */ /* 0x004fea000383ffff */
[----:B------:R-:W-:Y:S05]  /*8790*/  BRA `(.L_x_145) ;  /* 0xffffffa0001c7947 */ /* 0x000fea000383ffff */
.L_x_40:
[----:B----4-:R-:W-:-:S07]  /*87a0*/  MOV R0, UR5 ;  /* 0x0000000500007c02 */ /* 0x010fce0008000f00 */
.L_x_146:
[----:B-1----:R1:W2:Y:S02]  /*87b0*/  SYNCS.PHASECHK.TRANS64.TRYWAIT P0, [R0+URZ], R3 ;  /* 0x00000003000075a7 */ /* 0x0022a400080011ff */
[----:B--2---:R-:W-:Y:S05]  /*87c0*/  @!P0 NANOSLEEP.SYNCS 0x989680 ;  /* 0x009896800000895d */ /* 0x004fea0003900000 */
[----:B------:R-:W2:Y:S02]  /*87d0*/  @!P0 SYNCS.PHASECHK.TRANS64 P0, [R0+URZ], R3 ;  /* 0x00000003000085a7 */ /* 0x000ea400080010ff */
[----:B--2---:R-:W-:Y:S05]  /*87e0*/  @!P0 BRA `(.L_x_146) ;  /* 0xfffffffc00f08947 */ /* 0x004fea000383ffff */
[----:B------:R-:W-:Y:S05]  /*87f0*/  BRA `(.L_x_147) ;  /* 0xffffffa000287947 */ /* 0x000fea000383ffff */
.L_x_41:
[----:B----4-:R-:W-:-:S07]  /*8800*/  MOV R0, UR5 ;  /* 0x0000000500007c02 */ /* 0x010fce0008000f00 */
.L_x_148:
[----:B-1----:R1:W2:Y:S02]  /*8810*/  SYNCS.PHASECHK.TRANS64.TRYWAIT P0, [R0+URZ], R3 ;  /* 0x00000003000075a7 */ /* 0x0022a400080011ff */
[----:B--2---:R-:W-:Y:S05]  /*8820*/  @!P0 NANOSLEEP.SYNCS 0x989680 ;  /* 0x009896800000895d */ /* 0x004fea0003900000 */
[----:B------:R-:W2:Y:S02]  /*8830*/  @!P0 SYNCS.PHASECHK.TRANS64 P0, [R0+URZ], R3 ;  /* 0x00000003000085a7 */ /* 0x000ea400080010ff */
[----:B--2---:R-:W-:Y:S05]  /*8840*/  @!P0 BRA `(.L_x_148) ;  /* 0xfffffffc00f08947 */ /* 0x004fea000383ffff */
[----:B------:R-:W-:Y:S05]  /*8850*/  BRA `(.L_x_149) ;  /* 0xffffffa000347947 */ /* 0x000fea000383ffff */
.L_x_42:
[----:B----4-:R-:W-:-:S07]  /*8860*/  MOV R0, UR5 ;  /* 0x0000000500007c02 */ /* 0x010fce0008000f00 */
.L_x_150:
[----:B-1----:R1:W2:Y:S02]  /*8870*/  SYNCS.PHASECHK.TRANS64.TRYWAIT P0, [R0+URZ], R3 ;  /* 0x00000003000075a7 */ /* 0x0022a400080011ff */
[----:B--2---:R-:W-:Y:S05]  /*8880*/  @!P0 NANOSLEEP.SYNCS 0x989680 ;  /* 0x009896800000895d */ /* 0x004fea0003900000 */
[----:B------:R-:W2:Y:S02]  /*8890*/  @!P0 SYNCS.PHASECHK.TRANS64 P0, [R0+URZ], R3 ;  /* 0x00000003000085a7 */ /* 0x000ea400080010ff */
[----:B--2---:R-:W-:Y:S05]  /*88a0*/  @!P0 BRA `(.L_x_150) ;  /* 0xfffffffc00f08947 */ /* 0x004fea000383ffff */
[----:B------:R-:W-:Y:S05]  /*88b0*/  BRA `(.L_x_151) ;  /* 0xffffffa000407947 */ /* 0x000fea000383ffff */
.L_x_43:
[----:B----4-:R-:W-:-:S07]  /*88c0*/  MOV R0, UR5 ;  /* 0x0000000500007c02 */ /* 0x010fce0008000f00 */
.L_x_152:
[----:B-1----:R1:W2:Y:S02]  /*88d0*/  SYNCS.PHASECHK.TRANS64.TRYWAIT P0, [R0+URZ], R3 ;  /* 0x00000003000075a7 */ /* 0x0022a400080011ff */
[----:B--2---:R-:W-:Y:S05]  /*88e0*/  @!P0 NANOSLEEP.SYNCS 0x989680 ;  /* 0x009896800000895d */ /* 0x004fea0003900000 */
[----:B------:R-:W2:Y:S02]  /*88f0*/  @!P0 SYNCS.PHASECHK.TRANS64 P0, [R0+URZ], R3 ;  /* 0x00000003000085a7 */ /* 0x000ea400080010ff */
[----:B--2---:R-:W-:Y:S05]  /*8900*/  @!P0 BRA `(.L_x_152) ;  /* 0xfffffffc00f08947 */ /* 0x004fea000383ffff */
[----:B------:R-:W-:Y:S05]  /*8910*/  BRA `(.L_x_153) ;  /* 0xffffffa0004c7947 */ /* 0x000fea000383ffff */
.L_x_44:
[----:B----4-:R-:W-:-:S07]  /*8920*/  MOV R0, UR5 ;  /* 0x0000000500007c02 */ /* 0x010fce0008000f00 */
.L_x_154:
[----:B-1----:R1:W2:Y:S02]  /*8930*/  SYNCS.PHASECHK.TRANS64.TRYWAIT P0, [R0+URZ], R3 ;  /* 0x00000003000075a7 */ /* 0x0022a400080011ff */
[----:B--2---:R-:W-:Y:S05]  /*8940*/  @!P0 NANOSLEEP.SYNCS 0x989680 ;  /* 0x009896800000895d */ /* 0x004fea0003900000 */
[----:B------:R-:W2:Y:S02]  /*8950*/  @!P0 SYNCS.PHASECHK.TRANS64 P0, [R0+URZ], R3 ;  /* 0x00000003000085a7 */ /* 0x000ea400080010ff */
[----:B--2---:R-:W-:Y:S05]  /*8960*/  @!P0 BRA `(.L_x_154) ;  /* 0xfffffffc00f08947 */ /* 0x004fea000383ffff */
[----:B------:R-:W-:Y:S05]  /*8970*/  BRA `(.L_x_155) ;  /* 0xffffffa000587947 */ /* 0x000fea000383ffff */
.L_x_45:
[----:B----4-:R-:W-:-:S07]  /*8980*/  MOV R0, UR5 ;  /* 0x0000000500007c02 */ /* 0x010fce0008000f00 */
.L_x_156:
[----:B-1----:R1:W2:Y:S02]  /*8990*/  SYNCS.PHASECHK.TRANS64.TRYWAIT P0, [R0+URZ], R3 ;  /* 0x00000003000075a7 */ /* 0x0022a400080011ff */
[----:B--2---:R-:W-:Y:S05]  /*89a0*/  @!P0 NANOSLEEP.SYNCS 0x989680 ;  /* 0x009896800000895d */ /* 0x004fea0003900000 */
[----:B------:R-:W2:Y:S02]  /*89b0*/  @!P0 SYNCS.PHASECHK.TRANS64 P0, [R0+URZ], R3 ;  /* 0x00000003000085a7 */ /* 0x000ea400080010ff */
[----:B--2---:R-:W-:Y:S05]  /*89c0*/  @!P0 BRA `(.L_x_156) ;  /* 0xfffffffc00f08947 */ /* 0x004fea000383ffff */
[----:B------:R-:W-:Y:S05]  /*89d0*/  BRA `(.L_x_157) ;  /* 0xffffffa000647947 */ /* 0x000fea000383ffff */
.L_x_46:
[----:B----4-:R-:W-:-:S07]  /*89e0*/  MOV R0, UR5 ;  /* 0x0000000500007c02 */ /* 0x010fce0008000f00 */
.L_x_158:
[----:B-1----:R1:W2:Y:S02]  /*89f0*/  SYNCS.PHASECHK.TRANS64.TRYWAIT P0, [R0+URZ], R3 ;  /* 0x00000003000075a7 */ /* 0x0022a400080011ff */
[----:B--2---:R-:W-:Y:S05]  /*8a00*/  @!P0 NANOSLEEP.SYNCS 0x989680 ;  /* 0x009896800000895d */ /* 0x004fea0003900000 */
[----:B------:R-:W2:Y:S02]  /*8a10*/  @!P0 SYNCS.PHASECHK.TRANS64 P0, [R0+URZ], R3 ;  /* 0x00000003000085a7 */ /* 0x000ea400080010ff */
[----:B--2---:R-:W-:Y:S05]  /*8a20*/  @!P0 BRA `(.L_x_158) ;  /* 0xfffffffc00f08947 */ /* 0x004fea000383ffff */
[----:B------:R-:W-:Y:S05]  /*8a30*/  BRA `(.L_x_159) ;  /* 0xffffffa000707947 */ /* 0x000fea000383ffff */
.L_x_47:
[----:B----4-:R-:W-:-:S07]  /*8a40*/  MOV R0, UR5 ;  /* 0x0000000500007c02 */ /* 0x010fce0008000f00 */
.L_x_160:
[----:B-1----:R1:W2:Y:S02]  /*8a50*/  SYNCS.PHASECHK.TRANS64.TRYWAIT P0, [R0+URZ], R3 ;  /* 0x00000003000075a7 */ /* 0x0022a400080011ff */
[----:B--2---:R-:W-:Y:S05]  /*8a60*/  @!P0 NANOSLEEP.SYNCS 0x989680 ;  /* 0x009896800000895d */ /* 0x004fea0003900000 */
[----:B------:R-:W2:Y:S02]  /*8a70*/  @!P0 SYNCS.PHASECHK.TRANS64 P0, [R0+URZ], R3 ;  /* 0x00000003000085a7 */ /* 0x000ea400080010ff */
[----:B--2---:R-:W-:Y:S05]  /*8a80*/  @!P0 BRA `(.L_x_160) ;  /* 0xfffffffc00f08947 */ /* 0x004fea000383ffff */
[----:B------:R-:W-:Y:S05]  /*8a90*/  BRA `(.L_x_161) ;  /* 0xffffffa0007c7947 */ /* 0x000fea000383ffff */
.L_x_48:
[----:B----4-:R-:W-:-:S07]  /*8aa0*/  MOV R0, UR5 ;  /* 0x0000000500007c02 */ /* 0x010fce0008000f00 */
.L_x_162:
[----:B-1----:R1:W2:Y:S02]  /*8ab0*/  SYNCS.PHASECHK.TRANS64.TRYWAIT P0, [R0+URZ], R3 ;  /* 0x00000003000075a7 */ /* 0x0022a400080011ff */
[----:B--2---:R-:W-:Y:S05]  /*8ac0*/  @!P0 NANOSLEEP.SYNCS 0x989680 ;  /* 0x009896800000895d */ /* 0x004fea0003900000 */
[----:B------:R-:W2:Y:S02]  /*8ad0*/  @!P0 SYNCS.PHASECHK.TRANS64 P0, [R0+URZ], R3 ;  /* 0x00000003000085a7 */ /* 0x000ea400080010ff */
[----:B--2---:R-:W-:Y:S05]  /*8ae0*/  @!P0 BRA `(.L_x_162) ;  /* 0xfffffffc00f08947 */ /* 0x004fea000383ffff */
[----:B------:R-:W-:Y:S05]  /*8af0*/  BRA `(.L_x_163) ;  /* 0xffffffa000887947 */ /* 0x000fea000383ffff */
.L_x_49:
[----:B----4-:R-:W-:-:S07]  /*8b00*/  MOV R0, UR5 ;  /* 0x0000000500007c02 */ /* 0x010fce0008000f00 */
.L_x_164:
[----:B-1----:R1:W2:Y:S02]  /*8b10*/  SYNCS.PHASECHK.TRANS64.TRYWAIT P0, [R0+URZ], R3 ;  /* 0x00000003000075a7 */ /* 0x0022a400080011ff */
[----:B--2---:R-:W-:Y:S05]  /*8b20*/  @!P0 NANOSLEEP.SYNCS 0x989680 ;  /* 0x009896800000895d */ /* 0x004fea0003900000 */
[----:B------:R-:W2:Y:S02]  /*8b30*/  @!P0 SYNCS.PHASECHK.TRANS64 P0, [R0+URZ], R3 ;  /* 0x00000003000085a7 */ /* 0x000ea400080010ff */
[----:B--2---:R-:W-:Y:S05]  /*8b40*/  @!P0 BRA `(.L_x_164) ;  /* 0xfffffffc00f08947 */ /* 0x004fea000383ffff */
[----:B------:R-:W-:Y:S05]  /*8b50*/  BRA `(.L_x_165) ;  /* 0xffffffa000947947 */ /* 0x000fea000383ffff */
.L_x_50:
[----:B----4-:R-:W-:-:S07]  /*8b60*/  MOV R0, UR5 ;  /* 0x0000000500007c02 */ /* 0x010fce0008000f00 */
.L_x_166:
[----:B-1----:R1:W2:Y:S02]  /*8b70*/  SYNCS.PHASECHK.TRANS64.TRYWAIT P0, [R0+URZ], R3 ;  /* 0x00000003000075a7 */ /* 0x0022a400080011ff */
[----:B--2---:R-:W-:Y:S05]  /*8b80*/  @!P0 NANOSLEEP.SYNCS 0x989680 ;  /* 0x009896800000895d */ /* 0x004fea0003900000 */
[----:B------:R-:W2:Y:S02]  /*8b90*/  @!P0 SYNCS.PHASECHK.TRANS64 P0, [R0+URZ], R3 ;  /* 0x00000003000085a7 */ /* 0x000ea400080010ff */
[----:B--2---:R-:W-:Y:S05]  /*8ba0*/  @!P0 BRA `(.L_x_166) ;  /* 0xfffffffc00f08947 */ /* 0x004fea000383ffff */
[----:B------:R-:W-:Y:S05]  /*8bb0*/  BRA `(.L_x_167) ;  /* 0xffffffa000a07947 */ /* 0x000fea000383ffff */
.L_x_51:
[----:B----4-:R-:W-:-:S07]  /*8bc0*/  MOV R0, UR5 ;  /* 0x0000000500007c02 */ /* 0x010fce0008000f00 */
.L_x_168:
[----:B-1----:R1:W2:Y:S02]  /*8bd0*/  SYNCS.PHASECHK.TRANS64.TRYWAIT P0, [R0+URZ], R3 ;  /* 0x00000003000075a7 */ /* 0x0022a400080011ff */
[----:B--2---:R-:W-:Y:S05]  /*8be0*/  @!P0 NANOSLEEP.SYNCS 0x989680 ;  /* 0x009896800000895d */ /* 0x004fea0003900000 */
[----:B------:R-:W2:Y:S02]  /*8bf0*/  @!P0 SYNCS.PHASECHK.TRANS64 P0, [R0+URZ], R3 ;  /* 0x00000003000085a7 */ /* 0x000ea400080010ff */
[----:B--2---:R-:W-:Y:S05]  /*8c00*/  @!P0 BRA `(.L_x_168) ;  /* 0xfffffffc00f08947 */ /* 0x004fea000383ffff */
[----:B------:R-:W-:Y:S05]  /*8c10*/  BRA `(.L_x_169) ;  /* 0xffffffa000ac7947 */ /* 0x000fea000383ffff */
.L_x_52:
[----:B----4-:R-:W-:-:S07]  /*8c20*/  MOV R0, UR5 ;  /* 0x0000000500007c02 */ /* 0x010fce0008000f00 */
.L_x_170:
[----:B-1----:R1:W2:Y:S02]  /*8c30*/  SYNCS.PHASECHK.TRANS64.TRYWAIT P0, [R0+URZ], R3 ;  /* 0x00000003000075a7 */ /* 0x0022a400080011ff */
[----:B--2---:R-:W-:Y:S05]  /*8c40*/  @!P0 NANOSLEEP.SYNCS 0x989680 ;  /* 0x009896800000895d */ /* 0x004fea0003900000 */
[----:B------:R-:W2:Y:S02]  /*8c50*/  @!P0 SYNCS.PHASECHK.TRANS64 P0, [R0+URZ], R3 ;  /* 0x00000003000085a7 */ /* 0x000ea400080010ff */
[----:B--2---:R-:W-:Y:S05]  /*8c60*/  @!P0 BRA `(.L_x_170) ;  /* 0xfffffffc00f08947 */ /* 0x004fea000383ffff */
[----:B------:R-:W-:Y:S05]  /*8c70*/  BRA `(.L_x_171) ;  /* 0xffffffa000b87947 */ /* 0x000fea000383ffff */
.L_x_53:
[----:B----4-:R-:W-:-:S07]  /*8c80*/  MOV R0, UR5 ;  /* 0x0000000500007c02 */ /* 0x010fce0008000f00 */
.L_x_172:
[----:B-1----:R1:W2:Y:S02]  /*8c90*/  SYNCS.PHASECHK.TRANS64.TRYWAIT P0, [R0+URZ], R3 ;  /* 0x00000003000075a7 */ /* 0x0022a400080011ff */
[----:B--2---:R-:W-:Y:S05]  /*8ca0*/  @!P0 NANOSLEEP.SYNCS 0x989680 ;  /* 0x009896800000895d */ /* 0x004fea0003900000 */
[----:B------:R-:W2:Y:S02]  /*8cb0*/  @!P0 SYNCS.PHASECHK.TRANS64 P0, [R0+URZ], R3 ;  /* 0x00000003000085a7 */ /* 0x000ea400080010ff */
[----:B--2---:R-:W-:Y:S05]  /*8cc0*/  @!P0 BRA `(.L_x_172) ;  /* 0xfffffffc00f08947 */ /* 0x004fea000383ffff */
[----:B------:R-:W-:Y:S05]  /*8cd0*/  BRA `(.L_x_173) ;  /* 0xffffffa000c47947 */ /* 0x000fea000383ffff */
.L_x_54:
[----:B----4-:R-:W-:-:S07]  /*8ce0*/  MOV R0, UR5 ;  /* 0x0000000500007c02 */ /* 0x010fce0008000f00 */
.L_x_174:
[----:B-1----:R1:W2:Y:S02]  /*8cf0*/  SYNCS.PHASECHK.TRANS64.TRYWAIT P0, [R0+URZ], R3 ;  /* 0x00000003000075a7 */ /* 0x0022a400080011ff */
[----:B--2---:R-:W-:Y:S05]  /*8d00*/  @!P0 NANOSLEEP.SYNCS 0x989680 ;  /* 0x009896800000895d */ /* 0x004fea0003900000 */
[----:B------:R-:W2:Y:S02]  /*8d10*/  @!P0 SYNCS.PHASECHK.TRANS64 P0, [R0+URZ], R3 ;  /* 0x00000003000085a7 */ /* 0x000ea400080010ff */
[----:B--2---:R-:W-:Y:S05]  /*8d20*/  @!P0 BRA `(.L_x_174) ;  /* 0xfffffffc00f08947 */ /* 0x004fea000383ffff */
[----:B------:R-:W-:Y:S05]  /*8d30*/  BRA `(.L_x_175) ;  /* 0xffffffa000d07947 */ /* 0x000fea000383ffff */
.L_x_55:
[----:B----4-:R-:W-:-:S07]  /*8d40*/  MOV R0, UR5 ;  /* 0x0000000500007c02 */ /* 0x010fce0008000f00 */
.L_x_176:
[----:B-1----:R1:W2:Y:S02]  /*8d50*/  SYNCS.PHASECHK.TRANS64.TRYWAIT P0, [R0+URZ], R3 ;  /* 0x00000003000075a7 */ /* 0x0022a400080011ff */
[----:B--2---:R-:W-:Y:S05]  /*8d60*/  @!P0 NANOSLEEP.SYNCS 0x989680 ;  /* 0x009896800000895d */ /* 0x004fea0003900000 */
[----:B------:R-:W2:Y:S02]  /*8d70*/  @!P0 SYNCS.PHASECHK.TRANS64 P0, [R0+URZ], R3 ;  /* 0x00000003000085a7 */ /* 0x000ea400080010ff */
[----:B--2---:R-:W-:Y:S05]  /*8d80*/  @!P0 BRA `(.L_x_176) ;  /* 0xfffffffc00f08947 */ /* 0x004fea000383ffff */
[----:B------:R-:W-:Y:S05]  /*8d90*/  BRA `(.L_x_177) ;  /* 0xffffffa000dc7947 */ /* 0x000fea000383ffff */
.L_x_56:
[----:B----4-:R-:W-:-:S07]  /*8da0*/  MOV R0, UR5 ;  /* 0x0000000500007c02 */ /* 0x010fce0008000f00 */
.L_x_178:
[----:B-1----:R1:W2:Y:S02]  /*8db0*/  SYNCS.PHASECHK.TRANS64.TRYWAIT P0, [R0+URZ], R3 ;  /* 0x00000003000075a7 */ /* 0x0022a400080011ff */
[----:B--2---:R-:W-:Y:S05]  /*8dc0*/  @!P0 NANOSLEEP.SYNCS 0x989680 ;  /* 0x009896800000895d */ /* 0x004fea0003900000 */
[----:B------:R-:W2:Y:S02]  /*8dd0*/  @!P0 SYNCS.PHASECHK.TRANS64 P0, [R0+URZ], R3 ;  /* 0x00000003000085a7 */ /* 0x000ea400080010ff */
[----:B--2---:R-:W-:Y:S05]  /*8de0*/  @!P0 BRA `(.L_x_178) ;  /* 0xfffffffc00f08947 */ /* 0x004fea000383ffff */
[----:B------:R-:W-:Y:S05]  /*8df0*/  BRA `(.L_x_179) ;  /* 0xffffffa000e87947 */ /* 0x000fea000383ffff */
.L_x_57:
[----:B----4-:R-:W-:-:S07]  /*8e00*/  MOV R0, UR5 ;  /* 0x0000000500007c02 */ /* 0x010fce0008000f00 */
.L_x_180:
[----:B-1----:R1:W2:Y:S02]  /*8e10*/  SYNCS.PHASECHK.TRANS64.TRYWAIT P0, [R0+URZ], R3 ;  /* 0x00000003000075a7 */ /* 0x0022a400080011ff */
[----:B--2---:R-:W-:Y:S05]  /*8e20*/  @!P0 NANOSLEEP.SYNCS 0x989680 ;  /* 0x009896800000895d */ /* 0x004fea0003900000 */
[----:B------:R-:W2:Y:S02]  /*8e30*/  @!P0 SYNCS.PHASECHK.TRANS64 P0, [R0+URZ], R3 ;  /* 0x00000003000085a7 */ /* 0x000ea400080010ff */
[----:B--2---:R-:W-:Y:S05]  /*8e40*/  @!P0 BRA `(.L_x_180) ;  /* 0xfffffffc00f08947 */ /* 0x004fea000383ffff */
[----:B------:R-:W-:Y:S05]  /*8e50*/  BRA `(.L_x_181) ;  /* 0xffffffa000f47947 */ /* 0x000fea000383ffff */
.L_x_58:
[----:B----4-:R-:W-:-:S07]  /*8e60*/  MOV R0, UR5 ;  /* 0x0000000500007c02 */ /* 0x010fce0008000f00 */
.L_x_182:
[----:B-1----:R1:W2:Y:S02]  /*8e70*/  SYNCS.PHASECHK.TRANS64.TRYWAIT P0, [R0+URZ], R3 ;  /* 0x00000003000075a7 */ /* 0x0022a400080011ff */
[----:B--2---:R-:W-:Y:S05]  /*8e80*/  @!P0 NANOSLEEP.SYNCS 0x989680 ;  /* 0x009896800000895d */ /* 0x004fea0003900000 */
[----:B------:R-:W2:Y:S02]  /*8e90*/  @!P0 SYNCS.PHASECHK.TRANS64 P0, [R0+URZ], R3 ;  /* 0x00000003000085a7 */ /* 0x000ea400080010ff */
[----:B--2---:R-:W-:Y:S05]  /*8ea0*/  @!P0 BRA `(.L_x_182) ;  /* 0xfffffffc00f08947 */ /* 0x004fea000383ffff */
[----:B------:R-:W-:Y:S05]  /*8eb0*/  BRA `(.L_x_183) ;  /* 0xffffffa400007947 */ /* 0x000fea000383ffff */
.L_x_59:
[----:B----4-:R-:W-:-:S07]  /*8ec0*/  MOV R0, UR5 ;  /* 0x0000000500007c02 */ /* 0x010fce0008000f00 */
.L_x_184:
[----:B-1----:R1:W2:Y:S02]  /*8ed0*/  SYNCS.PHASECHK.TRANS64.TRYWAIT P0, [R0+URZ], R3 ;  /* 0x00000003000075a7 */ /* 0x0022a400080011ff */
[----:B--2---:R-:W-:Y:S05]  /*8ee0*/  @!P0 NANOSLEEP.SYNCS 0x989680 ;  /* 0x009896800000895d */ /* 0x004fea0003900000 */
[----:B------:R-:W2:Y:S02]  /*8ef0*/  @!P0 SYNCS.PHASECHK.TRANS64 P0, [R0+URZ], R3 ;  /* 0x00000003000085a7 */ /* 0x000ea400080010ff */
[----:B--2---:R-:W-:Y:S05]  /*8f00*/  @!P0 BRA `(.L_x_184) ;  /* 0xfffffffc00f08947 */ /* 0x004fea000383ffff */
[----:B------:R-:W-:Y:S05]  /*8f10*/  BRA `(.L_x_185) ;  /* 0xffffffa4000c7947 */ /* 0x000fea000383ffff */
.L_x_60:
[----:B----4-:R-:W-:-:S07]  /*8f20*/  MOV R0, UR5 ;  /* 0x0000000500007c02 */ /* 0x010fce0008000f00 */
.L_x_186:
[----:B-1----:R1:W2:Y:S02]  /*8f30*/  SYNCS.PHASECHK.TRANS64.TRYWAIT P0, [R0+URZ], R3 ;  /* 0x00000003000075a7 */ /* 0x0022a400080011ff */
[----:B--2---:R-:W-:Y:S05]  /*8f40*/  @!P0 NANOSLEEP.SYNCS 0x989680 ;  /* 0x009896800000895d */ /* 0x004fea0003900000 */
[----:B------:R-:W2:Y:S02]  /*8f50*/  @!P0 SYNCS.PHASECHK.TRANS64 P0, [R0+URZ], R3 ;  /* 0x00000003000085a7 */ /* 0x000ea400080010ff */
[----:B--2---:R-:W-:Y:S05]  /*8f60*/  @!P0 BRA `(.L_x_186) ;  /* 0xfffffffc00f08947 */ /* 0x004fea000383ffff */
[----:B------:R-:W-:Y:S05]  /*8f70*/  BRA `(.L_x_187) ;  /* 0xffffffa400187947 */ /* 0x000fea000383ffff */
.L_x_61:
[----:B----4-:R-:W-:-:S07]  /*8f80*/  MOV R0, UR5 ;  /* 0x0000000500007c02 */ /* 0x010fce0008000f00 */
.L_x_188:
[----:B-1----:R1:W2:Y:S02]  /*8f90*/  SYNCS.PHASECHK.TRANS64.TRYWAIT P0, [R0+URZ], R3 ;  /* 0x00000003000075a7 */ /* 0x0022a400080011ff */
[----:B--2---:R-:W-:Y:S05]  /*8fa0*/  @!P0 NANOSLEEP.SYNCS 0x989680 ;  /* 0x009896800000895d */ /* 0x004fea0003900000 */
[----:B------:R-:W2:Y:S02]  /*8fb0*/  @!P0 SYNCS.PHASECHK.TRANS64 P0, [R0+URZ], R3 ;  /* 0x00000003000085a7 */ /* 0x000ea400080010ff */
[----:B--2---:R-:W-:Y:S05]  /*8fc0*/  @!P0 BRA `(.L_x_188) ;  /* 0xfffffffc00f08947 */ /* 0x004fea000383ffff */
[----:B------:R-:W-:Y:S05]  /*8fd0*/  BRA `(.L_x_189) ;  /* 0xffffffa400247947 */ /* 0x000fea000383ffff */
.L_x_62:
[----:B----4-:R-:W-:-:S07]  /*8fe0*/  MOV R0, UR5 ;  /* 0x0000000500007c02 */ /* 0x010fce0008000f00 */
.L_x_190:
[----:B-1----:R1:W2:Y:S02]  /*8ff0*/  SYNCS.PHASECHK.TRANS64.TRYWAIT P0, [R0+URZ], R3 ;  /* 0x00000003000075a7 */ /* 0x0022a400080011ff */
[----:B--2---:R-:W-:Y:S05]  /*9000*/  @!P0 NANOSLEEP.SYNCS 0x989680 ;  /* 0x009896800000895d */ /* 0x004fea0003900000 */
[----:B------:R-:W2:Y:S02]  /*9010*/  @!P0 SYNCS.PHASECHK.TRANS64 P0, [R0+URZ], R3 ;  /* 0x00000003000085a7 */ /* 0x000ea400080010ff */
[----:B--2---:R-:W-:Y:S05]  /*9020*/  @!P0 BRA `(.L_x_190) ;  /* 0xfffffffc00f08947 */ /* 0x004fea000383ffff */
[----:B------:R-:W-:Y:S05]  /*9030*/  BRA `(.L_x_191) ;  /* 0xffffffa400307947 */ /* 0x000fea000383ffff */
.L_x_63:
[----:B----4-:R-:W-:-:S07]  /*9040*/  MOV R0, UR5 ;  /* 0x0000000500007c02 */ /* 0x010fce0008000f00 */
.L_x_192:
[----:B-1----:R1:W2:Y:S02]  /*9050*/  SYNCS.PHASECHK.TRANS64.TRYWAIT P0, [R0+URZ], R3 ;  /* 0x00000003000075a7 */ /* 0x0022a400080011ff */
[----:B--2---:R-:W-:Y:S05]  /*9060*/  @!P0 NANOSLEEP.SYNCS 0x989680 ;  /* 0x009896800000895d */ /* 0x004fea0003900000 */
[----:B------:R-:W2:Y:S02]  /*9070*/  @!P0 SYNCS.PHASECHK.TRANS64 P0, [R0+URZ], R3 ;  /* 0x00000003000085a7 */ /* 0x000ea400080010ff */
[----:B--2---:R-:W-:Y:S05]  /*9080*/  @!P0 BRA `(.L_x_192) ;  /* 0xfffffffc00f08947 */ /* 0x004fea000383ffff */
[----:B------:R-:W-:Y:S05]  /*9090*/  BRA `(.L_x_193) ;  /* 0xffffffa4003c7947 */ /* 0x000fea000383ffff */
.L_x_64:
[----:B----4-:R-:W-:-:S07]  /*90a0*/  MOV R0, UR5 ;  /* 0x0000000500007c02 */ /* 0x010fce0008000f00 */
.L_x_194:
[----:B-1----:R1:W2:Y:S02]  /*90b0*/  SYNCS.PHASECHK.TRANS64.TRYWAIT P0, [R0+URZ], R3 ;  /* 0x00000003000075a7 */ /* 0x0022a400080011ff */
[----:B--2---:R-:W-:Y:S05]  /*90c0*/  @!P0 NANOSLEEP.SYNCS 0x989680 ;  /* 0x009896800000895d */ /* 0x004fea0003900000 */
[----:B------:R-:W2:Y:S02]  /*90d0*/  @!P0 SYNCS.PHASECHK.TRANS64 P0, [R0+URZ], R3 ;  /* 0x00000003000085a7 */ /* 0x000ea400080010ff */
[----:B--2---:R-:W-:Y:S05]  /*90e0*/  @!P0 BRA `(.L_x_194) ;  /* 0xfffffffc00f08947 */ /* 0x004fea000383ffff */
[----:B------:R-:W-:Y:S05]  /*90f0*/  BRA `(.L_x_195) ;  /* 0xffffffa400487947 */ /* 0x000fea000383ffff */
.L_x_65:
[----:B----4-:R-:W-:-:S07]  /*9100*/  MOV R0, UR5 ;  /* 0x0000000500007c02 */ /* 0x010fce0008000f00 */
.L_x_196:
[----:B-1----:R1:W2:Y:S02]  /*9110*/  SYNCS.PHASECHK.TRANS64.TRYWAIT P0, [R0+URZ], R3 ;  /* 0x00000003000075a7 */ /* 0x0022a400080011ff */
[----:B--2---:R-:W-:Y:S05]  /*9120*/  @!P0 NANOSLEEP.SYNCS 0x989680 ;  /* 0x009896800000895d */ /* 0x004fea0003900000 */
[----:B------:R-:W2:Y:S02]  /*9130*/  @!P0 SYNCS.PHASECHK.TRANS64 P0, [R0+URZ], R3 ;  /* 0x00000003000085a7 */ /* 0x000ea400080010ff */
[----:B--2---:R-:W-:Y:S05]  /*9140*/  @!P0 BRA `(.L_x_196) ;  /* 0xfffffffc00f08947 */ /* 0x004fea000383ffff */
[----:B------:R-:W-:Y:S05]  /*9150*/  BRA `(.L_x_197) ;  /* 0xffffffa400547947 */ /* 0x000fea000383ffff */
.L_x_66:
[----:B----4-:R-:W-:-:S07]  /*9160*/  MOV R0, UR5 ;  /* 0x0000000500007c02 */ /* 0x010fce0008000f00 */
.L_x_198:
[----:B-1----:R1:W2:Y:S02]  /*9170*/  SYNCS.PHASECHK.TRANS64.TRYWAIT P0, [R0+URZ], R3 ;  /* 0x00000003000075a7 */ /* 0x0022a400080011ff */
[----:B--2---:R-:W-:Y:S05]  /*9180*/  @!P0 NANOSLEEP.SYNCS 0x989680 ;  /* 0x009896800000895d */ /* 0x004fea0003900000 */
[----:B------:R-:W2:Y:S02]  /*9190*/  @!P0 SYNCS.PHASECHK.TRANS64 P0, [R0+URZ], R3 ;  /* 0x00000003000085a7 */ /* 0x000ea400080010ff */
[----:B--2---:R-:W-:Y:S05]  /*91a0*/  @!P0 BRA `(.L_x_198) ;  /* 0xfffffffc00f08947 */ /* 0x004fea000383ffff */
[----:B------:R-:W-:Y:S05]  /*91b0*/  BRA `(.L_x_199) ;  /* 0xffffffa400607947 */ /* 0x000fea000383ffff */
.L_x_67:
[----:B----4-:R-:W-:-:S07]  /*91c0*/  MOV R0, UR5 ;  /* 0x0000000500007c02 */ /* 0x010fce0008000f00 */
.L_x_200:
[----:B-1----:R1:W2:Y:S02]  /*91d0*/  SYNCS.PHASECHK.TRANS64.TRYWAIT P0, [R0+URZ], R3 ;  /* 0x00000003000075a7 */ /* 0x0022a400080011ff */
[----:B--2---:R-:W-:Y:S05]  /*91e0*/  @!P0 NANOSLEEP.SYNCS 0x989680 ;  /* 0x009896800000895d */ /* 0x004fea0003900000 */
[----:B------:R-:W2:Y:S02]  /*91f0*/  @!P0 SYNCS.PHASECHK.TRANS64 P0, [R0+URZ], R3 ;  /* 0x00000003000085a7 */ /* 0x000ea400080010ff */
[----:B--2---:R-:W-:Y:S05]  /*9200*/  @!P0 BRA `(.L_x_200) ;  /* 0xfffffffc00f08947 */ /* 0x004fea000383ffff */
[----:B------:R-:W-:Y:S05]  /*9210*/  BRA `(.L_x_201) ;  /* 0xffffffa4006c7947 */ /* 0x000fea000383ffff */
.L_x_68:
[----:B----4-:R-:W-:-:S07]  /*9220*/  MOV R0, UR5 ;  /* 0x0000000500007c02 */ /* 0x010fce0008000f00 */
.L_x_202:
[----:B-1----:R1:W2:Y:S02]  /*9230*/  SYNCS.PHASECHK.TRANS64.TRYWAIT P0, [R0+URZ], R3 ;  /* 0x00000003000075a7 */ /* 0x0022a400080011ff */
[----:B--2---:R-:W-:Y:S05]  /*9240*/  @!P0 NANOSLEEP.SYNCS 0x989680 ;  /* 0x009896800000895d */ /* 0x004fea0003900000 */
[----:B------:R-:W2:Y:S02]  /*9250*/  @!P0 SYNCS.PHASECHK.TRANS64 P0, [R0+URZ], R3 ;  /* 0x00000003000085a7 */ /* 0x000ea400080010ff */
[----:B--2---:R-:W-:Y:S05]  /*9260*/  @!P0 BRA `(.L_x_202) ;  /* 0xfffffffc00f08947 */ /* 0x004fea000383ffff */
[----:B------:R-:W-:Y:S05]  /*9270*/  BRA `(.L_x_203) ;  /* 0xffffffa400787947 */ /* 0x000fea000383ffff */
.L_x_69:
[----:B----4-:R-:W-:-:S07]  /*9280*/  MOV R0, UR5 ;  /* 0x0000000500007c02 */ /* 0x010fce0008000f00 */
.L_x_204:
[----:B-1----:R1:W2:Y:S02]  /*9290*/  SYNCS.PHASECHK.TRANS64.TRYWAIT P0, [R0+URZ], R3 ;  /* 0x00000003000075a7 */ /* 0x0022a400080011ff */
[----:B--2---:R-:W-:Y:S05]  /*92a0*/  @!P0 NANOSLEEP.SYNCS 0x989680 ;  /* 0x009896800000895d */ /* 0x004fea0003900000 */
[----:B------:R-:W2:Y:S02]  /*92b0*/  @!P0 SYNCS.PHASECHK.TRANS64 P0, [R0+URZ], R3 ;  /* 0x00000003000085a7 */ /* 0x000ea400080010ff */
[----:B--2---:R-:W-:Y:S05]  /*92c0*/  @!P0 BRA `(.L_x_204) ;  /* 0xfffffffc00f08947 */ /* 0x004fea000383ffff */
[----:B------:R-:W-:Y:S05]  /*92d0*/  BRA `(.L_x_205) ;  /* 0xffffffa400847947 */ /* 0x000fea000383ffff */
.L_x_72:
[----:B-1----:R1:W2:Y:S02]  /*92e0*/  SYNCS.PHASECHK.TRANS64.TRYWAIT P0, [R0+URZ+0x2b0], R5 ;  /* 0x0002b005000075a7 */ /* 0x0022a400080011ff */
[----:B--2---:R-:W-:Y:S05]  /*92f0*/  @!P0 NANOSLEEP.SYNCS 0x989680 ;  /* 0x009896800000895d */ /* 0x004fea0003900000 */
[----:B------:R-:W2:Y:S02]  /*9300*/  @!P0 SYNCS.PHASECHK.TRANS64 P0, [R0+URZ+0x2b0], R5 ;  /* 0x0002b005000085a7 */ /* 0x000ea400080010ff */
[----:B--2---:R-:W-:Y:S05]  /*9310*/  @!P0 BRA `(.L_x_72) ;  /* 0xfffffffc00f08947 */ /* 0x004fea000383ffff */
[----:B------:R-:W-:Y:S05]  /*9320*/  BRA `(.L_x_206) ;  /* 0xffffffa400e07947 */ /* 0x000fea000383ffff */
.L_x_73:
[----:B------:R-:W-:-:S07]  /*9330*/  MOV R0, UR5 ;  /* 0x0000000500007c02 */ /* 0x000fce0008000f00 */
.L_x_207:
[----:B-1----:R1:W2:Y:S02]  /*9340*/  SYNCS.PHASECHK.TRANS64.TRYWAIT P0, [R0+URZ+0x260], R5 ;  /* 0x00026005000075a7 */ /* 0x0022a400080011ff */
[----:B--2---:R-:W-:Y:S05]  /*9350*/  @!P0 NANOSLEEP.SYNCS 0x989680 ;  /* 0x009896800000895d */ /* 0x004fea0003900000 */
[----:B------:R-:W2:Y:S02]  /*9360*/  @!P0 SYNCS.PHASECHK.TRANS64 P0, [R0+URZ+0x260], R5 ;  /* 0x00026005000085a7 */ /* 0x000ea400080010ff */
[----:B--2---:R-:W-:Y:S05]  /*9370*/  @!P0 BRA `(.L_x_207) ;  /* 0xfffffffc00f08947 */ /* 0x004fea000383ffff */
[----:B------:R-:W-:Y:S05]  /*9380*/  BRA `(.L_x_208) ;  /* 0xffffffa400f07947 */ /* 0x000fea000383ffff */
.L_x_74:
[----:B-1----:R1:W2:Y:S02]  /*9390*/  SYNCS.PHASECHK.TRANS64.TRYWAIT P1, [R0+URZ+0x250], R5 ;  /* 0x00025005000075a7 */ /* 0x0022a400080211ff */
[----:B--2---:R-:W-:Y:S05]  /*93a0*/  @!P1 NANOSLEEP.SYNCS 0x989680 ;  /* 0x009896800000995d */ /* 0x004fea0003900000 */
[----:B------:R-:W2:Y:S02]  /*93b0*/  @!P1 SYNCS.PHASECHK.TRANS64 P1, [R0+URZ+0x250], R5 ;  /* 0x00025005000095a7 */ /* 0x000ea400080210ff */
[----:B--2---:R-:W-:Y:S05]  /*93c0*/  @!P1 BRA `(.L_x_74) ;  /* 0xfffffffc00f09947 */ /* 0x004fea000383ffff */
[----:B------:R-:W-:Y:S05]  /*93d0*/  BRA `(.L_x_209) ;  /* 0xffffffa800207947 */ /* 0x000fea000383ffff */
.L_x_77:
[----:B------:R-:W-:-:S07]  /*93e0*/  MOV R0, UR5 ;  /* 0x0000000500007c02 */ /* 0x000fce0008000f00 */
.L_x_210:
[----:B-1----:R1:W2:Y:S02]  /*93f0*/  SYNCS.PHASECHK.TRANS64.TRYWAIT P0, [R0+URZ+0x260], R3 ;  /* 0x00026003000075a7 */ /* 0x0022a400080011ff */
[----:B--2---:R-:W-:Y:S05]  /*9400*/  @!P0 NANOSLEEP.SYNCS 0x989680 ;  /* 0x009896800000895d */ /* 0x004fea0003900000 */
[----:B------:R-:W2:Y:S02]  /*9410*/  @!P0 SYNCS.PHASECHK.TRANS64 P0, [R0+URZ+0x260], R3 ;  /* 0x00026003000085a7 */ /* 0x000ea400080010ff */
[----:B--2---:R-:W-:Y:S05]  /*9420*/  @!P0 BRA `(.L_x_210) ;  /* 0xfffffffc00f08947 */ /* 0x004fea000383ffff */
[----:B------:R-:W-:Y:S05]  /*9430*/  BRA `(.L_x_76) ;  /* 0xffffffa800747947 */ /* 0x000fea000383ffff */
.L_x_84:
[----:B-1----:R1:W2:Y:S02]  /*9440*/  SYNCS.PHASECHK.TRANS64.TRYWAIT P1, [R0+URZ+0x250], R5 ;  /* 0x00025005000075a7 */ /* 0x0022a400080211ff */
[----:B--2---:R-:W-:Y:S05]  /*9450*/  @!P1 NANOSLEEP.SYNCS 0x989680 ;  /* 0x009896800000995d */ /* 0x004fea0003900000 */
[----:B------:R-:W2:Y:S02]  /*9460*/  @!P1 SYNCS.PHASECHK.TRANS64 P1, [R0+URZ+0x250], R5 ;  /* 0x00025005000095a7 */ /* 0x000ea400080210ff */
[----:B--2---:R-:W-:Y:S05]  /*9470*/  @!P1 BRA `(.L_x_84) ;  /* 0xfffffffc00f09947 */ /* 0x004fea000383ffff */
[----:B------:R-:W-:Y:S05]  /*9480*/  BRA `(.L_x_211) ;  /* 0xffffffac00c87947 */ /* 0x000fea000383ffff */
.L_x_85:
[----:B------:R-:W-:-:S07]  /*9490*/  MOV R3, UR9 ;  /* 0x0000000900037c02 */ /* 0x000fce0008000f00 */
.L_x_212:
[----:B-1----:R1:W2:Y:S02]  /*94a0*/  SYNCS.PHASECHK.TRANS64.TRYWAIT P0, [R3+URZ+0x290], R0 ;  /* 0x00029000030075a7 */ /* 0x0022a400080011ff */
[----:B--2---:R-:W-:Y:S05]  /*94b0*/  @!P0 NANOSLEEP.SYNCS 0x989680 ;  /* 0x009896800000895d */ /* 0x004fea0003900000 */
[----:B------:R-:W2:Y:S02]  /*94c0*/  @!P0 SYNCS.PHASECHK.TRANS64 P0, [R3+URZ+0x290], R0 ;  /* 0x00029000030085a7 */ /* 0x000ea400080010ff */
[----:B--2---:R-:W-:Y:S05]  /*94d0*/  @!P0 BRA `(.L_x_212) ;  /* 0xfffffffc00f08947 */ /* 0x004fea000383ffff */
[----:B------:R-:W-:Y:S05]  /*94e0*/  BRA `(.L_x_213) ;  /* 0xffffffac00fc7947 */ /* 0x000fea000383ffff */
.L_x_88:
[----:B------:R-:W-:Y:S07]  /*94f0*/  MOV R0, UR7 ;  /* 0x0000000700007c02 */ /* 0x000fee0008000f00 */
.L_x_214:
[----:B-1----:R1:W2:Y:S02]  /*9500*/  SYNCS.PHASECHK.TRANS64.TRYWAIT P0, [R0+URZ], R3 ;  /* 0x00000003000075a7 */ /* 0x0022a400080011ff */
[----:B--2---:R-:W-:Y:S05]  /*9510*/  @!P0 NANOSLEEP.SYNCS 0x989680 ;  /* 0x009896800000895d */ /* 0x004fea0003900000 */
[----:B------:R-:W2:Y:S02]  /*9520*/  @!P0 SYNCS.PHASECHK.TRANS64 P0, [R0+URZ], R3 ;  /* 0x00000003000085a7 */ /* 0x000ea400080010ff */
[----:B--2---:R-:W-:Y:S05]  /*9530*/  @!P0 BRA `(.L_x_214) ;  /* 0xfffffffc00f08947 */ /* 0x004fea000383ffff */
[----:B------:R-:W-:Y:S05]  /*9540*/  BRA `(.L_x_87) ;  /* 0xffffffb000347947 */ /* 0x000fea000383ffff */
.L_x_91:
[----:B------:R-:W-:-:S07]  /*9550*/  MOV R0, UR5 ;  /* 0x0000000500007c02 */ /* 0x000fce0008000f00 */
.L_x_215:
[----:B--2---:R2:W3:Y:S02]  /*9560*/  SYNCS.PHASECHK.TRANS64.TRYWAIT P0, [R0+URZ], R3 ;  /* 0x00000003000075a7 */ /* 0x0044e400080011ff */
[----:B---3--:R-:W-:Y:S05]  /*9570*/  @!P0 NANOSLEEP.SYNCS 0x989680 ;  /* 0x009896800000895d */ /* 0x008fea0003900000 */
[----:B------:R-:W3:Y:S02]  /*9580*/  @!P0 SYNCS.PHASECHK.TRANS64 P0, [R0+URZ], R3 ;  /* 0x00000003000085a7 */ /* 0x000ee400080010ff */
[----:B---3--:R-:W-:Y:S05]  /*9590*/  @!P0 BRA `(.L_x_215) ;  /* 0xfffffffc00f08947 */ /* 0x008fea000383ffff */
[----:B------:R-:W-:Y:S05]  /*95a0*/  BRA `(.L_x_216) ;  /* 0xffffffb000d87947 */ /* 0x000fea000383ffff */
.L_x_92:
[----:B------:R-:W-:-:S07]  /*95b0*/  MOV R0, UR5 ;  /* 0x0000000500007c02 */ /* 0x000fce0008000f00 */
.L_x_217:
[----:B--2---:R2:W3:Y:S02]  /*95c0*/  SYNCS.PHASECHK.TRANS64.TRYWAIT P0, [R0+URZ], R3 ;  /* 0x00000003000075a7 */ /* 0x0044e400080011ff */
[----:B---3--:R-:W-:Y:S05]  /*95d0*/  @!P0 NANOSLEEP.SYNCS 0x989680 ;  /* 0x009896800000895d */ /* 0x008fea0003900000 */
[----:B------:R-:W3:Y:S02]  /*95e0*/  @!P0 SYNCS.PHASECHK.TRANS64 P0, [R0+URZ], R3 ;  /* 0x00000003000085a7 */ /* 0x000ee400080010ff */
[----:B---3--:R-:W-:Y:S05]  /*95f0*/  @!P0 BRA `(.L_x_217) ;  /* 0xfffffffc00f08947 */ /* 0x008fea000383ffff */
[----:B------:R-:W-:Y:S05]  /*9600*/  BRA `(.L_x_218) ;  /* 0xffffffb000e47947 */ /* 0x000fea000383ffff */
.L_x_93:
[----:B------:R-:W-:-:S07]  /*9610*/  MOV R0, UR5 ;  /* 0x0000000500007c02 */ /* 0x000fce0008000f00 */
.L_x_219:
[----:B--2---:R2:W3:Y:S02]  /*9620*/  SYNCS.PHASECHK.TRANS64.TRYWAIT P0, [R0+URZ], R3 ;  /* 0x00000003000075a7 */ /* 0x0044e400080011ff */
[----:B---3--:R-:W-:Y:S05]  /*9630*/  @!P0 NANOSLEEP.SYNCS 0x989680 ;  /* 0x009896800000895d */ /* 0x008fea0003900000 */
[----:B------:R-:W3:Y:S02]  /*9640*/  @!P0 SYNCS.PHASECHK.TRANS64 P0, [R0+URZ], R3 ;  /* 0x00000003000085a7 */ /* 0x000ee400080010ff */
[----:B---3--:R-:W-:Y:S05]  /*9650*/  @!P0 BRA `(.L_x_219) ;  /* 0xfffffffc00f08947 */ /* 0x008fea000383ffff */
[----:B------:R-:W-:Y:S05]  /*9660*/  BRA `(.L_x_220) ;  /* 0xffffffb000f07947 */ /* 0x000fea000383ffff */
.L_x_94:
[----:B------:R-:W-:-:S07]  /*9670*/  MOV R0, UR7 ;  /* 0x0000000700007c02 */ /* 0x000fce0008000f00 */
.L_x_221:
[----:B--2---:R2:W3:Y:S02]  /*9680*/  SYNCS.PHASECHK.TRANS64.TRYWAIT P0, [R0+URZ], R3 ;  /* 0x00000003000075a7 */ /* 0x0044e400080011ff */
[----:B---3--:R-:W-:Y:S05]  /*9690*/  @!P0 NANOSLEEP.SYNCS 0x989680 ;  /* 0x009896800000895d */ /* 0x008fea0003900000 */
[----:B------:R-:W3:Y:S02]  /*96a0*/  @!P0 SYNCS.PHASECHK.TRANS64 P0, [R0+URZ], R3 ;  /* 0x00000003000085a7 */ /* 0x000ee400080010ff */
[----:B---3--:R-:W-:Y:S05]  /*96b0*/  @!P0 BRA `(.L_x_221) ;  /* 0xfffffffc00f08947 */ /* 0x008fea000383ffff */
[----:B------:R-:W-:Y:S05]  /*96c0*/  BRA `(.L_x_222) ;  /* 0xffffffb000fc7947 */ /* 0x000fea000383ffff */
.L_x_99:
[----:B--2---:R2:W3:Y:S02]  /*96d0*/  SYNCS.PHASECHK.TRANS64.TRYWAIT P0, [R0+URZ+0x250], R3 ;  /* 0x00025003000075a7 */ /* 0x0044e400080011ff */
[----:B---3--:R-:W-:Y:S05]  /*96e0*/  @!P0 NANOSLEEP.SYNCS 0x989680 ;  /* 0x009896800000895d */ /* 0x008fea0003900000 */
[----:B------:R-:W3:Y:S02]  /*96f0*/  @!P0 SYNCS.PHASECHK.TRANS64 P0, [R0+URZ+0x250], R3 ;  /* 0x00025003000085a7 */ /* 0x000ee400080010ff */
[----:B---3--:R-:W-:Y:S05]  /*9700*/  @!P0 BRA `(.L_x_99) ;  /* 0xfffffffc00f08947 */ /* 0x008fea000383ffff */
[----:B------:R-:W-:Y:S05]  /*9710*/  BRA `(.L_x_223) ;  /* 0xffffffb800007947 */ /* 0x000fea000383ffff */
.L_x_102:
[----:B------:R-:W-:Y:S07]  /*9720*/  MOV R0, UR7 ;  /* 0x0000000700007c02 */ /* 0x000fee0008000f00 */
.L_x_224:
[----:B--2---:R2:W3:Y:S02]  /*9730*/  SYNCS.PHASECHK.TRANS64.TRYWAIT P0, [R0+URZ+0x248], R3 ;  /* 0x00024803000075a7 */ /* 0x0044e400080011ff */
[----:B---3--:R-:W-:Y:S05]  /*9740*/  @!P0 NANOSLEEP.SYNCS 0x989680 ;  /* 0x009896800000895d */ /* 0x008fea0003900000 */
[----:B------:R-:W3:Y:S02]  /*9750*/  @!P0 SYNCS.PHASECHK.TRANS64 P0, [R0+URZ+0x248], R3 ;  /* 0x00024803000085a7 */ /* 0x000ee400080010ff */
[----:B---3--:R-:W-:Y:S05]  /*9760*/  @!P0 BRA `(.L_x_224) ;  /* 0xfffffffc00f08947 */ /* 0x008fea000383ffff */
[----:B------:R-:W-:Y:S05]  /*9770*/  BRA `(.L_x_101) ;  /* 0xffffffb800e07947 */ /* 0x000fea000383ffff */
.L_x_105:
[----:B--2---:R-:W-:Y:S07]  /*9780*/  MOV R3, UR7 ;  /* 0x0000000700037c02 */ /* 0x004fee0008000f00 */
.L_x_225:
[----:B-1----:R1:W2:Y:S02]  /*9790*/  SYNCS.PHASECHK.TRANS64.TRYWAIT P0, [R3+URZ+0x230], R12 ;  /* 0x0002300c030075a7 */ /* 0x0022a400080011ff */
[----:B--2---:R-:W-:Y:S05]  /*97a0*/  @!P0 NANOSLEEP.SYNCS 0x989680 ;  /* 0x009896800000895d */ /* 0x004fea0003900000 */
[----:B------:R-:W2:Y:S02]  /*97b0*/  @!P0 SYNCS.PHASECHK.TRANS64 P0, [R3+URZ+0x230], R12 ;  /* 0x0002300c030085a7 */ /* 0x000ea400080010ff */
[----:B--2---:R-:W-:Y:S05]  /*97c0*/  @!P0 BRA `(.L_x_225) ;  /* 0xfffffffc00f08947 */ /* 0x004fea000383ffff */
[----:B------:R-:W-:Y:S05]  /*97d0*/  BRA `(.L_x_226) ;  /* 0xffffffbc00587947 */ /* 0x000fea000383ffff */
.L_x_106:
[----:B------:R-:W-:Y:S07]  /*97e0*/  MOV R3, UR7 ;  /* 0x0000000700037c02 */ /* 0x000fee0008000f00 */
.L_x_227:
[----:B-1----:R1:W2:Y:S02]  /*97f0*/  SYNCS.PHASECHK.TRANS64.TRYWAIT P0, [R3+URZ+0x238], R12 ;  /* 0x0002380c030075a7 */ /* 0x0022a400080011ff */
[----:B--2---:R-:W-:Y:S05]  /*9800*/  @!P0 NANOSLEEP.SYNCS 0x989680 ;  /* 0x009896800000895d */ /* 0x004fea0003900000 */
[----:B------:R-:W2:Y:S02]  /*9810*/  @!P0 SYNCS.PHASECHK.TRANS64 P0, [R3+URZ+0x238], R12 ;  /* 0x0002380c030085a7 */ /* 0x000ea400080010ff */
[----:B--2---:R-:W-:Y:S05]  /*9820*/  @!P0 BRA `(.L_x_227) ;  /* 0xfffffffc00f08947 */ /* 0x004fea000383ffff */
[----:B------:R-:W-:Y:S05]  /*9830*/  BRA `(.L_x_228) ;  /* 0xffffffbc00d87947 */ /* 0x000fea000383ffff */
.L_x_108:
[----:B------:R-:W-:-:S07]  /*9840*/  MOV R0, UR7 ;  /* 0x0000000700007c02 */ /* 0x000fce0008000f00 */
.L_x_229:
[----:B-1----:R1:W3:Y:S02]  /*9850*/  SYNCS.PHASECHK.TRANS64.TRYWAIT P0, [R0+URZ+0x230], R3 ;  /* 0x00023003000075a7 */ /* 0x0022e400080011ff */
[----:B---3--:R-:W-:Y:S05]  /*9860*/  @!P0 NANOSLEEP.SYNCS 0x989680 ;  /* 0x009896800000895d */ /* 0x008fea0003900000 */
[----:B------:R-:W3:Y:S02]  /*9870*/  @!P0 SYNCS.PHASECHK.TRANS64 P0, [R0+URZ+0x230], R3 ;  /* 0x00023003000085a7 */ /* 0x000ee400080010ff */
[----:B---3--:R-:W-:Y:S05]  /*9880*/  @!P0 BRA `(.L_x_229) ;  /* 0xfffffffc00f08947 */ /* 0x008fea000383ffff */
[----:B------:R-:W-:Y:S05]  /*9890*/  BRA `(.L_x_230) ;  /* 0xffffffc000487947 */ /* 0x000fea000383ffff */
.L_x_110:
[----:B--2---:R2:W4:Y:S02]  /*98a0*/  SYNCS.PHASECHK.TRANS64.TRYWAIT P0, [R0+URZ+0x250], R3 ;  /* 0x00025003000075a7 */ /* 0x00452400080011ff */
[----:B----4-:R-:W-:Y:S05]  /*98b0*/  @!P0 NANOSLEEP.SYNCS 0x989680 ;  /* 0x009896800000895d */ /* 0x010fea0003900000 */
[----:B------:R-:W4:Y:S02]  /*98c0*/  @!P0 SYNCS.PHASECHK.TRANS64 P0, [R0+URZ+0x250], R3 ;  /* 0x00025003000085a7 */ /* 0x000f2400080010ff */
[----:B----4-:R-:W-:Y:S05]  /*98d0*/  @!P0 BRA `(.L_x_110) ;  /* 0xfffffffc00f08947 */ /* 0x010fea000383ffff */
[----:B------:R-:W-:Y:S05]  /*98e0*/  BRA `(.L_x_231) ;  /* 0xffffffc400147947 */ /* 0x000fea000383ffff */
.L_x_121:
[----:B-1----:R1:W3:Y:S02]  /*98f0*/  SYNCS.PHASECHK.TRANS64.TRYWAIT P1, [R0+URZ+0x220], R3 ;  /* 0x00022003000075a7 */ /* 0x0022e400080211ff */
[----:B---3--:R-:W-:Y:S05]  /*9900*/  @!P1 NANOSLEEP.SYNCS 0x989680 ;  /* 0x009896800000995d */ /* 0x008fea0003900000 */
[----:B------:R-:W3:Y:S02]  /*9910*/  @!P1 SYNCS.PHASECHK.TRANS64 P1, [R0+URZ+0x220], R3 ;  /* 0x00022003000095a7 */ /* 0x000ee400080210ff */
[----:B---3--:R-:W-:Y:S05]  /*9920*/  @!P1 BRA `(.L_x_121) ;  /* 0xfffffffc00f09947 */ /* 0x008fea000383ffff */
[----:B------:R-:W-:Y:S05]  /*9930*/  BRA `(.L_x_120) ;  /* 0xffffffd0002c7947 */ /* 0x000fea000383ffff */
.L_x_123:
[----:B-1----:R1:W4:Y:S02]  /*9940*/  SYNCS.PHASECHK.TRANS64.TRYWAIT P0, [R113+URZ+0x270], R2 ;  /* 0x00027002710075a7 */ /* 0x00232400080011ff */
[----:B----4-:R-:W-:Y:S05]  /*9950*/  @!P0 NANOSLEEP.SYNCS 0x989680 ;  /* 0x009896800000895d */ /* 0x010fea0003900000 */
[----:B------:R-:W4:Y:S02]  /*9960*/  @!P0 SYNCS.PHASECHK.TRANS64 P0, [R113+URZ+0x270], R2 ;  /* 0x00027002710085a7 */ /* 0x000f2400080010ff */
[----:B----4-:R-:W-:Y:S05]  /*9970*/  @!P0 BRA `(.L_x_123) ;  /* 0xfffffffc00f08947 */ /* 0x010fea000383ffff */
[----:B------:R-:W-:Y:S05]  /*9980*/  BRA `(.L_x_122) ;  /* 0xffffffd000807947 */ /* 0x000fea000383ffff */
.L_x_131:
[----:B--2---:R2:W3:Y:S02]  /*9990*/  SYNCS.PHASECHK.TRANS64.TRYWAIT P0, [R32+URZ+0x220], R3 ;  /* 0x00022003200075a7 */ /* 0x0044e400080011ff */
[----:B---3--:R-:W-:Y:S05]  /*99a0*/  @!P0 NANOSLEEP.SYNCS 0x989680 ;  /* 0x009896800000895d */ /* 0x008fea0003900000 */
[----:B------:R-:W3:Y:S02]  /*99b0*/  @!P0 SYNCS.PHASECHK.TRANS64 P0, [R32+URZ+0x220], R3 ;  /* 0x00022003200085a7 */ /* 0x000ee400080010ff */
[----:B---3--:R-:W-:Y:S05]  /*99c0*/  @!P0 BRA `(.L_x_131) ;  /* 0xfffffffc00f08947 */ /* 0x008fea000383ffff */
[----:B------:R-:W-:Y:S05]  /*99d0*/  BRA `(.L_x_130) ;  /* 0xffffffdc00707947 */ /* 0x000fea000383ffff */
        .weak           $__internal_0_$__cuda_sm10x_tcgen05_guardrail_trap_col_being_dealloced_not_returned_by_alloc
        .type           $__internal_0_$__cuda_sm10x_tcgen05_guardrail_trap_col_being_dealloced_not_returned_by_alloc,@function
        .size           $__internal_0_$__cuda_sm10x_tcgen05_guardrail_trap_col_being_dealloced_not_returned_by_alloc,($__internal_1_$__cuda_sm10x_tcgen05_guardrail_trap_phase_invalid_during_alloc - $__internal_0_$__cuda_sm10x_tcgen05_guardrail_trap_col_being_dealloced_not_returned_by_alloc)
$__internal_0_$__cuda_sm10x_tcgen05_guardrail_trap_col_being_dealloced_not_returned_by_alloc:
[----:B------:R-:W-:Y:S05]  /*99e0*/  BPT.TRAP 0x1 ;  /* 0x000000040000795c */ /* 0x000fea0000300000 */
[----:B------:R-:W-:-:S04]  /*99f0*/  HFMA2 R3, -RZ, RZ, 0, 0 ;  /* 0x00000000ff037431 */ /* 0x000fc800000001ff */
[----:B------:R-:W-:Y:S05]  /*9a00*/  RET.REL.NODEC R2 `(_ZN7cutlass13device_kernelINS_4gemm6kernel13GemmUniversalIN4cute5tupleIJiiiiEEENS1_10collective13CollectiveMmaINS1_35MainloopSm100TmaUmmaWarpSpecializedILi34ELi2ELi4ENS5_IJNS4_1CILi1EEESB_SB_EEEEENS5_IJNSA_ILi64EEENSA_ILi128EEENSA_ILi32EEEEEENS_12float_e4m3_tENS5_IJSB_llEEENS_12float_e5m2_tENS5_IJlSB_lEEENS4_8TiledMMAINS4_8MMA_AtomIJNS4_10MMA_TraitsINS4_19SM100_MMA_F8F6F4_SSEJSI_SK_fSE_SF_NS4_17integral_constantINS4_4UMMA5MajorELSS_1EEENSQ_ISS_LSS_0EEENSQ_INSR_7ScaleInELSV_0EEESW_EEEEEENS4_6LayoutISC_NS5_IJNSA_ILi0EEES10_S10_EEEEENS5_IJNS4_10UnderscoreES13_S13_EEEEENS4_13SM90_TMA_LOADENS4_14ComposedLayoutINS4_7SwizzleILi2ELi4ELi3EEENS4_18smem_ptr_flag_bitsILi8EEENSZ_INS5_IJSE_NSA_ILi8EEEEEENS5_IJSB_SE_EEEEEEEvNS4_8identityES16_NS17_INS18_ILi1ELi4ELi3EEES1B_NSZ_INS5_IJS1C_SG_EEENS5_IJSG_SB_EEEEEEEvS1H_EENS_8epilogue10collective18CollectiveEpilogueINS1O_23Sm100TmaWarpSpecializedILi2ELi2ELi32ELb0ELb0EEEJSH_NS5_IJNSZ_ISE_SB_EES1T_EEESI_SL_SI_SL_NS1O_6fusion15FusionCallbacksIS1S_NS1V_17LinearCombinationISI_fSI_fLNS_15FloatRoundStyleE2EEESH_S1U_JEEENS4_5SM1004TMEM4LOAD26SM100_TMEM_LOAD_16dp32b32xES16_NS17_IS19_S1B_NSZ_INS5_IJS1C_SE_EEENS5_IJSE_SB_EEEEEEENS4_39AutoVectorizingCopyWithAssumedAlignmentILi128EEENS4_14SM90_TMA_STOREES28_S2A_S2A_EEEvvEEEEvNT_6ParamsE) ;  /* 0xffffff64027c7950 */ /* 0x000fea0003c3ffff */
        .weak           $__internal_1_$__cuda_sm10x_tcgen05_guardrail_trap_phase_invalid_during_alloc
        .type           $__internal_1_$__cuda_sm10x_tcgen05_guardrail_trap_phase_invalid_during_alloc,@function
        .size           $__internal_1_$__cuda_sm10x_tcgen05_guardrail_trap_phase_invalid_during_alloc,($__internal_2_$__cuda_sm10x_tcgen05_guardrail_trap_unallocated_columns_being_dealloced - $__internal_1_$__cuda_sm10x_tcgen05_guardrail_trap_phase_invalid_during_alloc)
$__internal_1_$__cuda_sm10x_tcgen05_guardrail_trap_phase_invalid_during_alloc:
[----:B------:R-:W-:Y:S05]  /*9a10*/  BPT.TRAP 0x1 ;  /* 0x000000040000795c */ /* 0x000fea0000300000 */
[----:B------:R-:W-:-:S04]  /*9a20*/  MOV R3, 0x0 ;  /* 0x0000000000037802 */ /* 0x000fc80000000f00 */
[----:B------:R-:W-:Y:S05]  /*9a30*/  RET.REL.NODEC R2 `(_ZN7cutlass13device_kernelINS_4gemm6kernel13GemmUniversalIN4cute5tupleIJiiiiEEENS1_10collective13CollectiveMmaINS1_35MainloopSm100TmaUmmaWarpSpecializedILi34ELi2ELi4ENS5_IJNS4_1CILi1EEESB_SB_EEEEENS5_IJNSA_ILi64EEENSA_ILi128EEENSA_ILi32EEEEEENS_12float_e4m3_tENS5_IJSB_llEEENS_12float_e5m2_tENS5_IJlSB_lEEENS4_8TiledMMAINS4_8MMA_AtomIJNS4_10MMA_TraitsINS4_19SM100_MMA_F8F6F4_SSEJSI_SK_fSE_SF_NS4_17integral_constantINS4_4UMMA5MajorELSS_1EEENSQ_ISS_LSS_0EEENSQ_INSR_7ScaleInELSV_0EEESW_EEEEEENS4_6LayoutISC_NS5_IJNSA_ILi0EEES10_S10_EEEEENS5_IJNS4_10UnderscoreES13_S13_EEEEENS4_13SM90_TMA_LOADENS4_14ComposedLayoutINS4_7SwizzleILi2ELi4ELi3EEENS4_18smem_ptr_flag_bitsILi8EEENSZ_INS5_IJSE_NSA_ILi8EEEEEENS5_IJSB_SE_EEEEEEEvNS4_8identityES16_NS17_INS18_ILi1ELi4ELi3EEES1B_NSZ_INS5_IJS1C_SG_EEENS5_IJSG_SB_EEEEEEEvS1H_EENS_8epilogue10collective18CollectiveEpilogueINS1O_23Sm100TmaWarpSpecializedILi2ELi2ELi32ELb0ELb0EEEJSH_NS5_IJNSZ_ISE_SB_EES1T_EEESI_SL_SI_SL_NS1O_6fusion15FusionCallbacksIS1S_NS1V_17LinearCombinationISI_fSI_fLNS_15FloatRoundStyleE2EEESH_S1U_JEEENS4_5SM1004TMEM4LOAD26SM100_TMEM_LOAD_16dp32b32xES16_NS17_IS19_S1B_NSZ_INS5_IJS1C_SE_EEENS5_IJSE_SB_EEEEEEENS4_39AutoVectorizingCopyWithAssumedAlignmentILi128EEENS4_14SM90_TMA_STOREES28_S2A_S2A_EEEvvEEEEvNT_6ParamsE) ;  /* 0xffffff6402707950 */ /* 0x000fea0003c3ffff */
        .weak           $__internal_2_$__cuda_sm10x_tcgen05_guardrail_trap_unallocated_columns_being_dealloced
        .type           $__internal_2_$__cuda_sm10x_tcgen05_guardrail_trap_unallocated_columns_being_dealloced,@function
        .size           $__internal_2_$__cuda_sm10x_tcgen05_guardrail_trap_unallocated_columns_being_dealloced,(.L_x_233 - $__internal_2_$__cuda_sm10x_tcgen05_guardrail_trap_unallocated_columns_being_dealloced)
$__internal_2_$__cuda_sm10x_tcgen05_guardrail_trap_unallocated_columns_being_dealloced:
[----:B------:R-:W-:Y:S05]  /*9a40*/  BPT.TRAP 0x1 ;  /* 0x000000040000795c */ /* 0x000fea0000300000 */
[----:B------:R-:W-:-:S04]  /*9a50*/  HFMA2 R3, -RZ, RZ, 0, 0 ;  /* 0x00000000ff037431 */ /* 0x000fc800000001ff */
[----:B------:R-:W-:Y:S05]  /*9a60*/  RET.REL.NODEC R2 `(_ZN7cutlass13device_kernelINS_4gemm6kernel13GemmUniversalIN4cute5tupleIJiiiiEEENS1_10collective13CollectiveMmaINS1_35MainloopSm100TmaUmmaWarpSpecializedILi34ELi2ELi4ENS5_IJNS4_1CILi1EEESB_SB_EEEEENS5_IJNSA_ILi64EEENSA_ILi128EEENSA_ILi32EEEEEENS_12float_e4m3_tENS5_IJSB_llEEENS_12float_e5m2_tENS5_IJlSB_lEEENS4_8TiledMMAINS4_8MMA_AtomIJNS4_10MMA_TraitsINS4_19SM100_MMA_F8F6F4_SSEJSI_SK_fSE_SF_NS4_17integral_constantINS4_4UMMA5MajorELSS_1EEENSQ_ISS_LSS_0EEENSQ_INSR_7ScaleInELSV_0EEESW_EEEEEENS4_6LayoutISC_NS5_IJNSA_ILi0EEES10_S10_EEEEENS5_IJNS4_10UnderscoreES13_S13_EEEEENS4_13SM90_TMA_LOADENS4_14ComposedLayoutINS4_7SwizzleILi2ELi4ELi3EEENS4_18smem_ptr_flag_bitsILi8EEENSZ_INS5_IJSE_NSA_ILi8EEEEEENS5_IJSB_SE_EEEEEEEvNS4_8identityES16_NS17_INS18_ILi1ELi4ELi3EEES1B_NSZ_INS5_IJS1C_SG_EEENS5_IJSG_SB_EEEEEEEvS1H_EENS_8epilogue10collective18CollectiveEpilogueINS1O_23Sm100TmaWarpSpecializedILi2ELi2ELi32ELb0ELb0EEEJSH_NS5_IJNSZ_ISE_SB_EES1T_EEESI_SL_SI_SL_NS1O_6fusion15FusionCallbacksIS1S_NS1V_17LinearCombinationISI_fSI_fLNS_15FloatRoundStyleE2EEESH_S1U_JEEENS4_5SM1004TMEM4LOAD26SM100_TMEM_LOAD_16dp32b32xES16_NS17_IS19_S1B_NSZ_INS5_IJS1C_SE_EEENS5_IJSE_SB_EEEEEEENS4_39AutoVectorizingCopyWithAssumedAlignmentILi128EEENS4_14SM90_TMA_STOREES28_S2A_S2A_EEEvvEEEEvNT_6ParamsE) ;  /* 0xffffff6402647950 */ /* 0x000fea0003c3ffff */
.L_x_232:
[----:B------:R-:W-:-:S00]  /*9a70*/  BRA `(.L_x_232) ;  /* 0xfffffffc00fc7947 */ /* 0x000fc0000383ffff */
[----:B------:R-:W-:-:S00]  /*9a80*/  NOP ;  /* 0x0000000000007918 */ /* 0x000fc00000000000 */
[----:B------:R-:W-:-:S00]  /*9a90*/  NOP ;  /* 0x0000000000007918 */ /* 0x000fc00000000000 */
[----:B------:R-:W-:-:S00]  /*9aa0*/  NOP ;  /* 0x0000000000007918 */ /* 0x000fc00000000000 */
[----:B------:R-:W-:-:S00]  /*9ab0*/  NOP ;  /* 0x0000000000007918 */ /* 0x000fc00000000000 */
[----:B------:R-:W-:-:S00]  /*9ac0*/  NOP ;  /* 0x0000000000007918 */ /* 0x000fc00000000000 */
[----:B------:R-:W-:-:S00]  /*9ad0*/  NOP ;  /* 0x0000000000007918 */ /* 0x000fc00000000000 */
[----:B------:R-:W-:-:S00]  /*9ae0*/  NOP ;  /* 0x0000000000007918 */ /* 0x000fc00000000000 */
[----:B------:R-:W-:-:S00]  /*9af0*/  NOP ;  /* 0x0000000000007918 */ /* 0x000fc00000000000 */
.L_x_233:


//--------------------- .nv.global.init           --------------------------
	.section	.nv.global.init,"aw",@progbits
.nv.global.init:
	.type		$str$27,@object
	.size		$str$27,($str$28 - $str$27)
$str$27:
        /*0000*/ 	.byte	0x28, 0x61, 0x64, 0x64, 0x72, 0x65, 0x73, 0x73, 0x20, 0x26, 0x20, 0x6d, 0x61, 0x73, 0x6b, 0x29
        /*0010*/ 	.byte	0x20, 0x3d, 0x3d, 0x20, 0x30, 0x00
	.type		$str$28,@object
	.size		$str$28,($str$26 - $str$28)
$str$28:
        /*0016*/ 	.byte	0x2f, 0x74, 0x6d, 0x70, 0x2f, 0x63, 0x75, 0x74, 0x6c, 0x61, 0x73, 0x73, 0x5f, 0x73, 0x77, 0x65
        /*0026*/ 	.byte	0x65, 0x70, 0x5f, 0x73, 0x72, 0x63, 0x2f, 0x69, 0x6e, 0x63, 0x6c, 0x75, 0x64, 0x65, 0x2f, 0x63
        /*0036*/ 	.byte	0x75, 0x74, 0x65, 0x2f, 0x70, 0x6f, 0x69, 0x6e, 0x74, 0x65, 0x72, 0x5f, 0x66, 0x6c, 0x61, 0x67
        /*0046*/ 	.byte	0x67, 0x65, 0x64, 0x2e, 0x68, 0x70, 0x70, 0x00
	.type		$str$26,@object
	.size		$str$26,($str$25 - $str$26)
$str$26:
        /*004e*/ 	.byte	0x2f, 0x74, 0x6d, 0x70, 0x2f, 0x63, 0x75, 0x74, 0x6c, 0x61, 0x73, 0x73, 0x5f, 0x73, 0x77, 0x65
        /*005e*/ 	.byte	0x65, 0x70, 0x5f, 0x73, 0x72, 0x63, 0x2f, 0x69, 0x6e, 0x63, 0x6c, 0x75, 0x64, 0x65, 0x2f, 0x63
        /*006e*/ 	.byte	0x75, 0x74, 0x65, 0x2f, 0x61, 0x74, 0x6f, 0x6d, 0x2f, 0x63, 0x6f, 0x70, 0x79, 0x5f, 0x74, 0x72
        /*007e*/ 	.byte	0x61, 0x69, 0x74, 0x73, 0x5f, 0x73, 0x6d, 0x31, 0x30, 0x30, 0x2e, 0x68, 0x70, 0x70, 0x00
	.type		$str$25,@object
	.size		$str$25,(__unnamed_1 - $str$25)
$str$25:
        /*008d*/ 	.byte	0x28, 0x28, 0x75, 0x69, 0x6e, 0x74, 0x33, 0x32, 0x5f, 0x74, 0x28, 0x74, 0x68, 0x72, 0x65, 0x61
        /*009d*/ 	.byte	0x64, 0x49, 0x64, 0x78, 0x2e, 0x78, 0x29, 0x20, 0x2f, 0x20, 0x33, 0x32, 0x29, 0x20, 0x25, 0x20
        /*00ad*/ 	.byte	0x34, 0x29, 0x20, 0x3d, 0x3d, 0x20, 0x28, 0x28, 0x28, 0x74, 0x6d, 0x65, 0x6d, 0x5f, 0x61, 0x64
        /*00bd*/ 	.byte	0x64, 0x72, 0x20, 0x3e, 0x3e, 0x20, 0x31, 0x36, 0x29, 0x20, 0x2f, 0x20, 0x33, 0x32, 0x29, 0x20
        /*00cd*/ 	.byte	0x25, 0x20, 0x34, 0x29, 0x00
	.type		__unnamed_1,@object
	.size		__unnamed_1,(__unnamed_2 - __unnamed_1)
__unnamed_1:
        /*00d2*/ 	.byte	0x61, 0x75, 0x74, 0x6f, 0x20, 0x63, 0x75, 0x74, 0x65, 0x3a, 0x3a, 0x61, 0x73, 0x5f, 0x70, 0x6f
        /* <DEDUP_REMOVED lines=24> */
        /*0262*/ 	.byte	0x3c, 0x34, 0x30, 0x39, 0x36, 0x3e, 0x3e, 0x3e, 0x3e, 0x5d, 0x00
	.type		__unnamed_2,@object
	.size		__unnamed_2,(.L_2 - __unnamed_2)
__unnamed_2:
        /* <DEDUP_REMOVED lines=40> */
        /*04ed*/ 	.byte	0x74, 0x65, 0x3a, 0x3a, 0x43, 0x3c, 0x30, 0x3e, 0x3e, 0x3e, 0x3e, 0x5d, 0x00
.L_2:


//--------------------- .nv.shared._ZN7cutlass13device_kernelINS_4gemm6kernel13GemmUniversalIN4cute5tupleIJiiiiEEENS1_10collective13CollectiveMmaINS1_35MainloopSm100TmaUmmaWarpSpecializedILi34ELi2ELi4ENS5_IJNS4_1CILi1EEESB_SB_EEEEENS5_IJNSA_ILi64EEENSA_ILi128EEENSA_ILi32EEEEEENS_12float_e4m3_tENS5_IJSB_llEEENS_12float_e5m2_tENS5_IJlSB_lEEENS4_8TiledMMAINS4_8MMA_AtomIJNS4_10MMA_TraitsINS4_19SM100_MMA_F8F6F4_SSEJSI_SK_fSE_SF_NS4_17integral_constantINS4_4UMMA5MajorELSS_1EEENSQ_ISS_LSS_0EEENSQ_INSR_7ScaleInELSV_0EEESW_EEEEEENS4_6LayoutISC_NS5_IJNSA_ILi0EEES10_S10_EEEEENS5_IJNS4_10UnderscoreES13_S13_EEEEENS4_13SM90_TMA_LOADENS4_14ComposedLayoutINS4_7SwizzleILi2ELi4ELi3EEENS4_18smem_ptr_flag_bitsILi8EEENSZ_INS5_IJSE_NSA_ILi8EEEEEENS5_IJSB_SE_EEEEEEEvNS4_8identityES16_NS17_INS18_ILi1ELi4ELi3EEES1B_NSZ_INS5_IJS1C_SG_EEENS5_IJSG_SB_EEEEEEEvS1H_EENS_8epilogue10collective18CollectiveEpilogueINS1O_23Sm100TmaWarpSpecializedILi2ELi2ELi32ELb0ELb0EEEJSH_NS5_IJNSZ_ISE_SB_EES1T_EEESI_SL_SI_SL_NS1O_6fusion15FusionCallbacksIS1S_NS1V_17LinearCombinationISI_fSI_fLNS_15FloatRoundStyleE2EEESH_S1U_JEEENS4_5SM1004TMEM4LOAD26SM100_TMEM_LOAD_16dp32b32xES16_NS17_IS19_S1B_NSZ_INS5_IJS1C_SE_EEENS5_IJSE_SB_EEEEEEENS4_39AutoVectorizingCopyWithAssumedAlignmentILi128EEENS4_14SM90_TMA_STOREES28_S2A_S2A_EEEvvEEEEvNT_6ParamsE --------------------------
	.section	.nv.shared._ZN7cutlass13device_kernelINS_4gemm6kernel13GemmUniversalIN4cute5tupleIJiiiiEEENS1_10collective13CollectiveMmaINS1_35MainloopSm100TmaUmmaWarpSpecializedILi34ELi2ELi4ENS5_IJNS4_1CILi1EEESB_SB_EEEEENS5_IJNSA_ILi64EEENSA_ILi128EEENSA_ILi32EEEEEENS_12float_e4m3_tENS5_IJSB_llEEENS_12float_e5m2_tENS5_IJlSB_lEEENS4_8TiledMMAINS4_8MMA_AtomIJNS4_10MMA_TraitsINS4_19SM100_MMA_F8F6F4_SSEJSI_SK_fSE_SF_NS4_17integral_constantINS4_4UMMA5MajorELSS_1EEENSQ_ISS_LSS_0EEENSQ_INSR_7ScaleInELSV_0EEESW_EEEEEENS4_6LayoutISC_NS5_IJNSA_ILi0EEES10_S10_EEEEENS5_IJNS4_10UnderscoreES13_S13_EEEEENS4_13SM90_TMA_LOADENS4_14ComposedLayoutINS4_7SwizzleILi2ELi4ELi3EEENS4_18smem_ptr_flag_bitsILi8EEENSZ_INS5_IJSE_NSA_ILi8EEEEEENS5_IJSB_SE_EEEEEEEvNS4_8identityES16_NS17_INS18_ILi1ELi4ELi3EEES1B_NSZ_INS5_IJS1C_SG_EEENS5_IJSG_SB_EEEEEEEvS1H_EENS_8epilogue10collective18CollectiveEpilogueINS1O_23Sm100TmaWarpSpecializedILi2ELi2ELi32ELb0ELb0EEEJSH_NS5_IJNSZ_ISE_SB_EES1T_EEESI_SL_SI_SL_NS1O_6fusion15FusionCallbacksIS1S_NS1V_17LinearCombinationISI_fSI_fLNS_15FloatRoundStyleE2EEESH_S1U_JEEENS4_5SM1004TMEM4LOAD26SM100_TMEM_LOAD_16dp32b32xES16_NS17_IS19_S1B_NSZ_INS5_IJS1C_SE_EEENS5_IJSE_SB_EEEEEEENS4_39AutoVectorizingCopyWithAssumedAlignmentILi128EEENS4_14SM90_TMA_STOREES28_S2A_S2A_EEEvvEEEEvNT_6ParamsE,"aw",@nobits
	.sectionflags	@""
	.align	16
	.zero		1024


//--------------------- .nv.shared.reserved.0     --------------------------
	.section	.nv.shared.reserved.0,"aw",@nobits
	.weak		__nv_reservedSMEM_offset_0_alias
	.size		__nv_reservedSMEM_offset_0_alias, 0, 64
	.other		__nv_reservedSMEM_offset_0_alias,@"STO_CUDA_RESERVED_SHARED STV_DEFAULT"
__nv_reservedSMEM_offset_0_alias:
	.zero		0
.nv.shared.reserved.0:
	.zero		64
	.weak		__nv_reservedSMEM_tcgen05_partition
	.type		__nv_reservedSMEM_tcgen05_partition,@object
	.size		__nv_reservedSMEM_tcgen05_partition,(.L_0 - __nv_reservedSMEM_tcgen05_partition)
__nv_reservedSMEM_tcgen05_partition:
	.zero		32
.L_0:


//--------------------- .nv.global                --------------------------
	.section	.nv.global,"aw",@nobits
.nv.global:
	.type		_ZN40_INTERNAL_f3764127_4_k_cu_df3830e2_346974cute1_E,@object
	.size		_ZN40_INTERNAL_f3764127_4_k_cu_df3830e2_346974cute1_E,(_ZN40_INTERNAL_f3764127_4_k_cu_df3830e2_346974cuda3std3__45__cpo6cbeginE - _ZN40_INTERNAL_f3764127_4_k_cu_df3830e2_346974cute1_E)
_ZN40_INTERNAL_f3764127_4_k_cu_df3830e2_346974cute1_E:
	.zero		1
	.type		_ZN40_INTERNAL_f3764127_4_k_cu_df3830e2_346974cuda3std3__45__cpo6cbeginE,@object
	.size		_ZN40_INTERNAL_f3764127_4_k_cu_df3830e2_346974cuda3std3__45__cpo6cbeginE,(_ZN40_INTERNAL_f3764127_4_k_cu_df3830e2_346974cuda3std3__48in_placeE - _ZN40_INTERNAL_f3764127_4_k_cu_df3830e2_346974cuda3std3__45__cpo6cbeginE)
_ZN40_INTERNAL_f3764127_4_k_cu_df3830e2_346974cuda3std3__45__cpo6cbeginE:
	.zero		1
	.type		_ZN40_INTERNAL_f3764127_4_k_cu_df3830e2_346974cuda3std3__48in_placeE,@object
	.size		_ZN40_INTERNAL_f3764127_4_k_cu_df3830e2_346974cuda3std3__48in_placeE,(_ZN40_INTERNAL_f3764127_4_k_cu_df3830e2_346974cuda3std6ranges3__45__cpo9iter_moveE - _ZN40_INTERNAL_f3764127_4_k_cu_df3830e2_346974cuda3std3__48in_placeE)
_ZN40_INTERNAL_f3764127_4_k_cu_df3830e2_346974cuda3std3__48in_placeE:
	.zero		1
	.type		_ZN40_INTERNAL_f3764127_4_k_cu_df3830e2_346974cuda3std6ranges3__45__cpo9iter_moveE,@object
	.size		_ZN40_INTERNAL_f3764127_4_k_cu_df3830e2_346974cuda3std6ranges3__45__cpo9iter_moveE,(_ZN40_INTERNAL_f3764127_4_k_cu_df3830e2_346974cuda3std3__45__cpo5beginE - _ZN40_INTERNAL_f3764127_4_k_cu_df3830e2_346974cuda3std6ranges3__45__cpo9iter_moveE)
_ZN40_INTERNAL_f3764127_4_k_cu_df3830e2_346974cuda3std6ranges3__45__cpo9iter_moveE:
	.zero		1
	.type		_ZN40_INTERNAL_f3764127_4_k_cu_df3830e2_346974cuda3std3__45__cpo5beginE,@object
	.size		_ZN40_INTERNAL_f3764127_4_k_cu_df3830e2_346974cuda3std3__45__cpo5beginE,(_ZN40_INTERNAL_f3764127_4_k_cu_df3830e2_346974cuda3std3__442_GLOBAL__N__f3764127_4_k_cu_df3830e2_346976ignoreE - _ZN40_INTERNAL_f3764127_4_k_cu_df3830e2_346974cuda3std3__45__cpo5beginE)
_ZN40_INTERNAL_f3764127_4_k_cu_df3830e2_346974cuda3std3__45__cpo5beginE:
	.zero		1
	.type		_ZN40_INTERNAL_f3764127_4_k_cu_df3830e2_346974cuda3std3__442_GLOBAL__N__f3764127_4_k_cu_df3830e2_346976ignoreE,@object
	.size		_ZN40_INTERNAL_f3764127_4_k_cu_df3830e2_346974cuda3std3__442_GLOBAL__N__f3764127_4_k_cu_df3830e2_346976ignoreE,(_ZN40_INTERNAL_f3764127_4_k_cu_df3830e2_346974cute7productE - _ZN40_INTERNAL_f3764127_4_k_cu_df3830e2_346974cuda3std3__442_GLOBAL__N__f3764127_4_k_cu_df3830e2_346976ignoreE)
_ZN40_INTERNAL_f3764127_4_k_cu_df3830e2_346974cuda3std3__442_GLOBAL__N__f3764127_4_k_cu_df3830e2_346976ignoreE:
	.zero		1
	.type		_ZN40_INTERNAL_f3764127_4_k_cu_df3830e2_346974cute7productE,@object
	.size		_ZN40_INTERNAL_f3764127_4_k_cu_df3830e2_346974cute7productE,(_ZN40_INTERNAL_f3764127_4_k_cu_df3830e2_346974cuda3std3__45__cpo3endE - _ZN40_INTERNAL_f3764127_4_k_cu_df3830e2_346974cute7productE)
_ZN40_INTERNAL_f3764127_4_k_cu_df3830e2_346974cute7productE:
	.zero		1
	.type		_ZN40_INTERNAL_f3764127_4_k_cu_df3830e2_346974cuda3std3__45__cpo3endE,@object
	.size		_ZN40_INTERNAL_f3764127_4_k_cu_df3830e2_346974cuda3std3__45__cpo3endE,(_ZN40_INTERNAL_f3764127_4_k_cu_df3830e2_346974cuda3std3__419piecewise_constructE - _ZN40_INTERNAL_f3764127_4_k_cu_df3830e2_346974cuda3std3__45__cpo3endE)
_ZN40_INTERNAL_f3764127_4_k_cu_df3830e2_346974cuda3std3__45__cpo3endE:
	.zero		1
	.type		_ZN40_INTERNAL_f3764127_4_k_cu_df3830e2_346974cuda3std3__419piecewise_constructE,@object
	.size		_ZN40_INTERNAL_f3764127_4_k_cu_df3830e2_346974cuda3std3__419piecewise_constructE,(_ZN40_INTERNAL_f3764127_4_k_cu_df3830e2_346974cuda3std3__45__cpo4cendE - _ZN40_INTERNAL_f3764127_4_k_cu_df3830e2_346974cuda3std3__419piecewise_constructE)
_ZN40_INTERNAL_f3764127_4_k_cu_df3830e2_346974cuda3std3__419piecewise_constructE:
	.zero		1
	.type		_ZN40_INTERNAL_f3764127_4_k_cu_df3830e2_346974cuda3std3__45__cpo4cendE,@object
	.size		_ZN40_INTERNAL_f3764127_4_k_cu_df3830e2_346974cuda3std3__45__cpo4cendE,(_ZN40_INTERNAL_f3764127_4_k_cu_df3830e2_346974cuda3std6ranges3__45__cpo4swapE - _ZN40_INTERNAL_f3764127_4_k_cu_df3830e2_346974cuda3std3__45__cpo4cendE)
_ZN40_INTERNAL_f3764127_4_k_cu_df3830e2_346974cuda3std3__45__cpo4cendE:
	.zero		1
	.type		_ZN40_INTERNAL_f3764127_4_k_cu_df3830e2_346974cuda3std6ranges3__45__cpo4swapE,@object
	.size		_ZN40_INTERNAL_f3764127_4_k_cu_df3830e2_346974cuda3std6ranges3__45__cpo4swapE,(.L_10 - _ZN40_INTERNAL_f3764127_4_k_cu_df3830e2_346974cuda3std6ranges3__45__cpo4swapE)
_ZN40_INTERNAL_f3764127_4_k_cu_df3830e2_346974cuda3std6ranges3__45__cpo4swapE:
	.zero		1
.L_10:


//--------------------- .nv.constant0._ZN7cutlass13device_kernelINS_4gemm6kernel13GemmUniversalIN4cute5tupleIJiiiiEEENS1_10collective13CollectiveMmaINS1_35MainloopSm100TmaUmmaWarpSpecializedILi34ELi2ELi4ENS5_IJNS4_1CILi1EEESB_SB_EEEEENS5_IJNSA_ILi64EEENSA_ILi128EEENSA_ILi32EEEEEENS_12float_e4m3_tENS5_IJSB_llEEENS_12float_e5m2_tENS5_IJlSB_lEEENS4_8TiledMMAINS4_8MMA_AtomIJNS4_10MMA_TraitsINS4_19SM100_MMA_F8F6F4_SSEJSI_SK_fSE_SF_NS4_17integral_constantINS4_4UMMA5MajorELSS_1EEENSQ_ISS_LSS_0EEENSQ_INSR_7ScaleInELSV_0EEESW_EEEEEENS4_6LayoutISC_NS5_IJNSA_ILi0EEES10_S10_EEEEENS5_IJNS4_10UnderscoreES13_S13_EEEEENS4_13SM90_TMA_LOADENS4_14ComposedLayoutINS4_7SwizzleILi2ELi4ELi3EEENS4_18smem_ptr_flag_bitsILi8EEENSZ_INS5_IJSE_NSA_ILi8EEEEEENS5_IJSB_SE_EEEEEEEvNS4_8identityES16_NS17_INS18_ILi1ELi4ELi3EEES1B_NSZ_INS5_IJS1C_SG_EEENS5_IJSG_SB_EEEEEEEvS1H_EENS_8epilogue10collective18CollectiveEpilogueINS1O_23Sm100TmaWarpSpecializedILi2ELi2ELi32ELb0ELb0EEEJSH_NS5_IJNSZ_ISE_SB_EES1T_EEESI_SL_SI_SL_NS1O_6fusion15FusionCallbacksIS1S_NS1V_17LinearCombinationISI_fSI_fLNS_15FloatRoundStyleE2EEESH_S1U_JEEENS4_5SM1004TMEM4LOAD26SM100_TMEM_LOAD_16dp32b32xES16_NS17_IS19_S1B_NSZ_INS5_IJS1C_SE_EEENS5_IJSE_SB_EEEEEEENS4_39AutoVectorizingCopyWithAssumedAlignmentILi128EEENS4_14SM90_TMA_STOREES28_S2A_S2A_EEEvvEEEEvNT_6ParamsE --------------------------
	.section	.nv.constant0._ZN7cutlass13device_kernelINS_4gemm6kernel13GemmUniversalIN4cute5tupleIJiiiiEEENS1_10collective13CollectiveMmaINS1_35MainloopSm100TmaUmmaWarpSpecializedILi34ELi2ELi4ENS5_IJNS4_1CILi1EEESB_SB_EEEEENS5_IJNSA_ILi64EEENSA_ILi128EEENSA_ILi32EEEEEENS_12float_e4m3_tENS5_IJSB_llEEENS_12float_e5m2_tENS5_IJlSB_lEEENS4_8TiledMMAINS4_8MMA_AtomIJNS4_10MMA_TraitsINS4_19SM100_MMA_F8F6F4_SSEJSI_SK_fSE_SF_NS4_17integral_constantINS4_4UMMA5MajorELSS_1EEENSQ_ISS_LSS_0EEENSQ_INSR_7ScaleInELSV_0EEESW_EEEEEENS4_6LayoutISC_NS5_IJNSA_ILi0EEES10_S10_EEEEENS5_IJNS4_10UnderscoreES13_S13_EEEEENS4_13SM90_TMA_LOADENS4_14ComposedLayoutINS4_7SwizzleILi2ELi4ELi3EEENS4_18smem_ptr_flag_bitsILi8EEENSZ_INS5_IJSE_NSA_ILi8EEEEEENS5_IJSB_SE_EEEEEEEvNS4_8identityES16_NS17_INS18_ILi1ELi4ELi3EEES1B_NSZ_INS5_IJS1C_SG_EEENS5_IJSG_SB_EEEEEEEvS1H_EENS_8epilogue10collective18CollectiveEpilogueINS1O_23Sm100TmaWarpSpecializedILi2ELi2ELi32ELb0ELb0EEEJSH_NS5_IJNSZ_ISE_SB_EES1T_EEESI_SL_SI_SL_NS1O_6fusion15FusionCallbacksIS1S_NS1V_17LinearCombinationISI_fSI_fLNS_15FloatRoundStyleE2EEESH_S1U_JEEENS4_5SM1004TMEM4LOAD26SM100_TMEM_LOAD_16dp32b32xES16_NS17_IS19_S1B_NSZ_INS5_IJS1C_SE_EEENS5_IJSE_SB_EEEEEEENS4_39AutoVectorizingCopyWithAssumedAlignmentILi128EEENS4_14SM90_TMA_STOREES28_S2A_S2A_EEEvvEEEEvNT_6ParamsE,"a",@progbits
	.sectionflags	@""
	.align	4
.nv.constant0._ZN7cutlass13device_kernelINS_4gemm6kernel13GemmUniversalIN4cute5tupleIJiiiiEEENS1_10collective13CollectiveMmaINS1_35MainloopSm100TmaUmmaWarpSpecializedILi34ELi2ELi4ENS5_IJNS4_1CILi1EEESB_SB_EEEEENS5_IJNSA_ILi64EEENSA_ILi128EEENSA_ILi32EEEEEENS_12float_e4m3_tENS5_IJSB_llEEENS_12float_e5m2_tENS5_IJlSB_lEEENS4_8TiledMMAINS4_8MMA_AtomIJNS4_10MMA_TraitsINS4_19SM100_MMA_F8F6F4_SSEJSI_SK_fSE_SF_NS4_17integral_constantINS4_4UMMA5MajorELSS_1EEENSQ_ISS_LSS_0EEENSQ_INSR_7ScaleInELSV_0EEESW_EEEEEENS4_6LayoutISC_NS5_IJNSA_ILi0EEES10_S10_EEEEENS5_IJNS4_10UnderscoreES13_S13_EEEEENS4_13SM90_TMA_LOADENS4_14ComposedLayoutINS4_7SwizzleILi2ELi4ELi3EEENS4_18smem_ptr_flag_bitsILi8EEENSZ_INS5_IJSE_NSA_ILi8EEEEEENS5_IJSB_SE_EEEEEEEvNS4_8identityES16_NS17_INS18_ILi1ELi4ELi3EEES1B_NSZ_INS5_IJS1C_SG_EEENS5_IJSG_SB_EEEEEEEvS1H_EENS_8epilogue10collective18CollectiveEpilogueINS1O_23Sm100TmaWarpSpecializedILi2ELi2ELi32ELb0ELb0EEEJSH_NS5_IJNSZ_ISE_SB_EES1T_EEESI_SL_SI_SL_NS1O_6fusion15FusionCallbacksIS1S_NS1V_17LinearCombinationISI_fSI_fLNS_15FloatRoundStyleE2EEESH_S1U_JEEENS4_5SM1004TMEM4LOAD26SM100_TMEM_LOAD_16dp32b32xES16_NS17_IS19_S1B_NSZ_INS5_IJS1C_SE_EEENS5_IJSE_SB_EEEEEEENS4_39AutoVectorizingCopyWithAssumedAlignmentILi128EEENS4_14SM90_TMA_STOREES28_S2A_S2A_EEEvvEEEEvNT_6ParamsE:
	.zero		2944


//--------------------- SYMBOLS --------------------------

	.type		.nv.reservedSmem.offset0,@object
	.size		.nv.reservedSmem.offset0,0x4
	.type		.nv.reservedSmem.cap,@object
	.size		.nv.reservedSmem.cap,0x4
	.type		__assertfail,@function
